	.headerflags	@"EF_CUDA_TEXMODE_UNIFIED EF_CUDA_64BIT_ADDRESS EF_CUDA_SM86 EF_CUDA_VIRTUAL_SM(EF_CUDA_SM86)"
	.elftype	@"ET_EXEC"


//--------------------- .nv.info                  --------------------------
	.section	.nv.info,"",@"SHT_CUDA_INFO"
	.align	4


	//----- nvinfo : EIATTR_REGCOUNT
	.align		4
        /*0000*/ 	.byte	0x04, 0x2f
        /*0002*/ 	.short	(.L_1 - .L_0)
	.align		4
.L_0:
        /*0004*/ 	.word	index@(triton_mm)
        /*0008*/ 	.word	0x00000066


	//----- nvinfo : EIATTR_MAX_STACK_SIZE
	.align		4
.L_1:
        /*000c*/ 	.byte	0x04, 0x23
        /*000e*/ 	.short	(.L_3 - .L_2)
	.align		4
.L_2:
        /*0010*/ 	.word	index@(triton_mm)
        /*0014*/ 	.word	0x00000000


	//----- nvinfo : EIATTR_MIN_STACK_SIZE
	.align		4
.L_3:
        /*0018*/ 	.byte	0x04, 0x12
        /*001a*/ 	.short	(.L_5 - .L_4)
	.align		4
.L_4:
        /*001c*/ 	.word	index@(triton_mm)
        /*0020*/ 	.word	0x00000000


	//----- nvinfo : EIATTR_FRAME_SIZE
	.align		4
.L_5:
        /*0024*/ 	.byte	0x04, 0x11
        /*0026*/ 	.short	(.L_7 - .L_6)
	.align		4
.L_6:
        /*0028*/ 	.word	index@(triton_mm)
        /*002c*/ 	.word	0x00000000
.L_7:


//--------------------- .nv.info.triton_mm        --------------------------
	.section	.nv.info.triton_mm,"",@"SHT_CUDA_INFO"
	.align	4


	//----- nvinfo : EIATTR_CUDA_API_VERSION
	.align		4
        /*0000*/ 	.byte	0x04, 0x37
        /*0002*/ 	.short	(.L_9 - .L_8)
.L_8:
        /*0004*/ 	.word	0x0000007b


	//----- nvinfo : EIATTR_SW2861232_WAR
	.align		4
.L_9:
        /*0008*/ 	.byte	0x01, 0x35
	.zero		2


	//----- nvinfo : EIATTR_PARAM_CBANK
	.align		4
        /*000c*/ 	.byte	0x04, 0x0a
        /*000e*/ 	.short	(.L_11 - .L_10)
	.align		4
.L_10:
        /*0010*/ 	.word	index@(.nv.constant0.triton_mm)
        /*0014*/ 	.short	0x0160
        /*0016*/ 	.short	0x0024


	//----- nvinfo : EIATTR_CBANK_PARAM_SIZE
	.align		4
.L_11:
        /*0018*/ 	.byte	0x03, 0x19
        /*001a*/ 	.short	0x0024


	//----- nvinfo : EIATTR_KPARAM_INFO
	.align		4
        /*001c*/ 	.byte	0x04, 0x17
        /*001e*/ 	.short	(.L_13 - .L_12)
.L_12:
        /*0020*/ 	.word	0x00000000
        /*0024*/ 	.short	0x0004
        /*0026*/ 	.short	0x0020
        /*0028*/ 	.byte	0x00, 0xf0, 0x11, 0x00


	//----- nvinfo : EIATTR_KPARAM_INFO
	.align		4
.L_13:
        /*002c*/ 	.byte	0x04, 0x17
        /*002e*/ 	.short	(.L_15 - .L_14)
.L_14:
        /*0030*/ 	.word	0x00000000
        /*0034*/ 	.short	0x0003
        /*0036*/ 	.short	0x0018
        /*0038*/ 	.byte	0x00, 0xf0, 0x21, 0x00


	//----- nvinfo : EIATTR_KPARAM_INFO
	.align		4
.L_15:
        /*003c*/ 	.byte	0x04, 0x17
        /*003e*/ 	.short	(.L_17 - .L_16)
.L_16:
        /*0040*/ 	.word	0x00000000
        /*0044*/ 	.short	0x0002
        /*0046*/ 	.short	0x0010
        /*0048*/ 	.byte	0x00, 0xf0, 0x21, 0x00


	//----- nvinfo : EIATTR_KPARAM_INFO
	.align		4
.L_17:
        /*004c*/ 	.byte	0x04, 0x17
        /*004e*/ 	.short	(.L_19 - .L_18)
.L_18:
        /*0050*/ 	.word	0x00000000
        /*0054*/ 	.short	0x0001
        /*0056*/ 	.short	0x0008
        /*0058*/ 	.byte	0x00, 0xf0, 0x21, 0x00


	//----- nvinfo : EIATTR_KPARAM_INFO
	.align		4
.L_19:
        /*005c*/ 	.byte	0x04, 0x17
        /*005e*/ 	.short	(.L_21 - .L_20)
.L_20:
        /*0060*/ 	.word	0x00000000
        /*0064*/ 	.short	0x0000
        /*0066*/ 	.short	0x0000
        /*0068*/ 	.byte	0x00, 0xf0, 0x21, 0x00


	//----- nvinfo : EIATTR_MAXREG_COUNT
	.align		4
.L_21:
        /*006c*/ 	.byte	0x03, 0x1b
        /*006e*/ 	.short	0x00ff


	//----- nvinfo : EIATTR_EXIT_INSTR_OFFSETS
	.align		4
        /*0070*/ 	.byte	0x04, 0x1c
        /*0072*/ 	.short	(.L_23 - .L_22)


	//   ....[0]....
.L_22:
        /*0074*/ 	.word	0x00000030


	//   ....[1]....
        /*0078*/ 	.word	0x00006730


	//   ....[2]....
        /*007c*/ 	.word	0x00006750


	//----- nvinfo : EIATTR_MAX_THREADS
	.align		4
.L_23:
        /*0080*/ 	.byte	0x04, 0x05
        /*0082*/ 	.short	(.L_25 - .L_24)
.L_24:
        /*0084*/ 	.word	0x00000080
        /*0088*/ 	.word	0x00000001
        /*008c*/ 	.word	0x00000001
.L_25:


//--------------------- .nv.rel.action            --------------------------
	.section	.nv.rel.action,"",@"SHT_CUDA_RELOCINFO"
	.align	8
	.sectionentsize	8
        /*0000*/ 	.byte	0x73, 0x00, 0x00, 0x00, 0x00, 0x00, 0x00, 0x00, 0x00, 0x00, 0x00, 0x11, 0x25, 0x00, 0x05, 0x36


//--------------------- .nv.constant0.triton_mm   --------------------------
	.section	.nv.constant0.triton_mm,"a",@progbits
	.align	4
.nv.constant0.triton_mm:
	.zero		388


//--------------------- .text.triton_mm           --------------------------
	.section	.text.triton_mm,"ax",@progbits
	.sectionflags	@"SHF_BARRIERS=1"
	.sectioninfo	@"SHI_REGISTERS=102"
	.align	128
        .global         triton_mm
        .type           triton_mm,@function
        .size           triton_mm,(.L_x_3 - triton_mm)
        .other          triton_mm,@"STO_CUDA_ENTRY STV_DEFAULT"
triton_mm:
.text.triton_mm:
[----:B------:R-:W-:-:S02]  /*0000*/  MOV R1, c[0x0][0x28] ;  /* 0x00000a0000017a02 */ /* 0x000fc40000000f00 */
[----:B------:R-:W-:-:S04]  /*0010*/  MOV R0, c[0x0][0x180] ;  /* 0x0000600000007a02 */ /* 0x000fc80000000f00 */
[----:B------:R-:W-:-:S13]  /*0020*/  LOP3.LUT P0, RZ, R0, 0x1ffffff, RZ, 0xc0, !PT ;  /* 0x01ffffff00ff7812 */ /* 0x000fda000780c0ff */
[----:B------:R-:W-:Y:S05]  /*0030*/  @!P0 EXIT ;  /* 0x000000000000894d */ /* 0x000fea0003800000 */
[----:B------:R-:W1:Y:S01]  /*0040*/  S2R R11, SR_CTAID.X ;  /* 0x00000000000b7919 */ /* 0x000e620000002500 */
[----:B------:R-:W-:Y:S01]  /*0050*/  IADD3 R0, R0, 0x1f, RZ ;  /* 0x0000001f00007810 */ /* 0x000fe20007ffe0ff */
[----:B------:R-:W-:Y:S01]  /*0060*/  ULDC.64 UR4, c[0x0][0x118] ;  /* 0x0000460000047ab9 */ /* 0x000fe20000000a00 */
[----:B------:R-:W-:Y:S01]  /*0070*/  MOV R27, 0x4 ;  /* 0x00000004001b7802 */ /* 0x000fe20000000f00 */
[----:B------:R-:W2:Y:S01]  /*0080*/  S2R R16, SR_TID.X ;  /* 0x0000000000107919 */ /* 0x000ea20000002100 */
[----:B------:R-:W-:-:S04]  /*0090*/  SHF.R.S32.HI R3, RZ, 0x1f, R0 ;  /* 0x0000001fff037819 */ /* 0x000fc80000011400 */
[----:B------:R-:W-:Y:S02]  /*00a0*/  LEA.HI R3, R3, R0, RZ, 0x5 ;  /* 0x0000000003037211 */ /* 0x000fe400078f28ff */
[----:B-1----:R-:W-:Y:S02]  /*00b0*/  SHF.R.S32.HI R2, RZ, 0x1f, R11 ;  /* 0x0000001fff027819 */ /* 0x002fe4000001140b */
[----:B------:R-:W-:Y:S02]  /*00c0*/  ISETP.GE.AND P1, PT, R11, RZ, PT ;  /* 0x000000ff0b00720c */ /* 0x000fe40003f26270 */
[----:B------:R-:W-:Y:S02]  /*00d0*/  LEA.HI R4, R2, R11, RZ, 0x5 ;  /* 0x0000000b02047211 */ /* 0x000fe400078f28ff */
[----:B--2---:R-:W-:Y:S02]  /*00e0*/  SHF.R.U32.HI R82, RZ, 0x3, R16 ;  /* 0x00000003ff527819 */ /* 0x004fe40000011610 */
[----:B------:R-:W-:-:S02]  /*00f0*/  SHF.R.S32.HI R2, RZ, 0x5, R4 ;  /* 0x00000005ff027819 */ /* 0x000fc40000011404 */
[----:B------:R-:W-:Y:S02]  /*0100*/  LOP3.LUT R4, R4, 0xffffffe0, RZ, 0xc0, !PT ;  /* 0xffffffe004047812 */ /* 0x000fe400078ec0ff */
[----:B------:R-:W-:Y:S02]  /*0110*/  SHF.L.U32 R6, R2, 0x3, RZ ;  /* 0x0000000302067819 */ /* 0x000fe400000006ff */
[----:B------:R-:W-:Y:S02]  /*0120*/  SGXT.U32 R82, R82, 0x4 ;  /* 0x000000045252781a */ /* 0x000fe40000000000 */
[----:B------:R-:W-:Y:S02]  /*0130*/  LEA.HI.SX32 R3, R3, -R6, 0x1b ;  /* 0x8000000603037211 */ /* 0x000fe400078fdaff */
[----:B------:R-:W-:Y:S02]  /*0140*/  SHF.L.U32 R93, R16, 0x2, RZ ;  /* 0x00000002105d7819 */ /* 0x000fe400000006ff */
[----:B------:R-:W-:-:S02]  /*0150*/  IMNMX R7, R3, 0x8, PT ;  /* 0x0000000803077817 */ /* 0x000fc40003800200 */
[C---:B------:R-:W-:Y:S02]  /*0160*/  SHF.L.U32 R84, R16.reuse, 0x6, RZ ;  /* 0x0000000610547819 */ /* 0x040fe400000006ff */
[-C--:B------:R-:W-:Y:S02]  /*0170*/  IABS R15, R7.reuse ;  /* 0x00000007000f7213 */ /* 0x080fe40000000000 */
[----:B------:R-:W-:Y:S02]  /*0180*/  IABS R9, R7 ;  /* 0x0000000700097213 */ /* 0x000fe40000000000 */
[----:B------:R-:W1:Y:S01]  /*0190*/  I2F.RP R0, R15 ;  /* 0x0000000f00007306 */ /* 0x000e620000209400 */
[----:B------:R-:W-:Y:S02]  /*01a0*/  SHF.L.U32 R83, R16, 0x1, RZ ;  /* 0x0000000110537819 */ /* 0x000fe400000006ff */
[----:B------:R-:W-:Y:S02]  /*01b0*/  IADD3 R13, RZ, -R9, RZ ;  /* 0x80000009ff0d7210 */ /* 0x000fe40007ffe0ff */
[----:B------:R-:W-:-:S02]  /*01c0*/  LOP3.LUT R84, R84, 0x3c00, RZ, 0xc0, !PT ;  /* 0x00003c0054547812 */ /* 0x000fc400078ec0ff */
[----:B------:R-:W-:Y:S01]  /*01d0*/  LOP3.LUT R83, R83, 0x1e, RZ, 0xc0, !PT ;  /* 0x0000001e53537812 */ /* 0x000fe200078ec0ff */
[----:B-1----:R-:W1:Y:S02]  /*01e0*/  MUFU.RCP R0, R0 ;  /* 0x0000000000007308 */ /* 0x002e640000001000 */
[----:B-1----:R-:W-:Y:S02]  /*01f0*/  IADD3 R2, R0, 0xffffffe, RZ ;  /* 0x0ffffffe00027810 */ /* 0x002fe40007ffe0ff */
[----:B------:R-:W-:-:S04]  /*0200*/  IABS R0, c[0x0][0x180] ;  /* 0x0000600000007a13 */ /* 0x000fc80000000000 */
[----:B------:R1:W2:Y:S08]  /*0210*/  F2I.FTZ.U32.TRUNC.NTZ R3, R2 ;  /* 0x0000000200037305 */ /* 0x0002b0000021f000 */
[----:B------:R-:W3:Y:S01]  /*0220*/  I2F.RP R9, R0 ;  /* 0x0000000000097306 */ /* 0x000ee20000209400 */
[----:B-1----:R-:W-:Y:S02]  /*0230*/  MOV R2, RZ ;  /* 0x000000ff00027202 */ /* 0x002fe40000000f00 */
[----:B--2---:R-:W-:-:S05]  /*0240*/  IADD3 R8, RZ, -R3, RZ ;  /* 0x80000003ff087210 */ /* 0x004fca0007ffe0ff */
[----:B------:R-:W-:Y:S01]  /*0250*/  IMAD R5, R8, R15, RZ ;  /* 0x0000000f08057224 */ /* 0x000fe200078e02ff */
[----:B------:R-:W-:Y:S01]  /*0260*/  IABS R8, R11 ;  /* 0x0000000b00087213 */ /* 0x000fe20000000000 */
[----:B---3--:R-:W1:Y:S02]  /*0270*/  MUFU.RCP R9, R9 ;  /* 0x0000000900097308 */ /* 0x008e640000001000 */
[----:B------:R-:W-:Y:S01]  /*0280*/  IMAD.HI.U32 R3, R3, R5, R2 ;  /* 0x0000000503037227 */ /* 0x000fe200078e0002 */
[----:B------:R-:W-:Y:S02]  /*0290*/  MOV R5, R8 ;  /* 0x0000000800057202 */ /* 0x000fe40000000f00 */
[----:B------:R-:W-:-:S03]  /*02a0*/  IADD3 R8, -R4, R11, RZ ;  /* 0x0000000b04087210 */ /* 0x000fc60007ffe1ff */
[----:B------:R-:W-:Y:S01]  /*02b0*/  IMAD.HI.U32 R2, R3, R5, RZ ;  /* 0x0000000503027227 */ /* 0x000fe200078e00ff */
[----:B------:R-:W-:-:S03]  /*02c0*/  IABS R4, R8 ;  /* 0x0000000800047213 */ /* 0x000fc60000000000 */
[----:B------:R-:W-:Y:S02]  /*02d0*/  IMAD R2, R2, R13, R5 ;  /* 0x0000000d02027224 */ /* 0x000fe400078e0205 */
[----:B------:R-:W-:-:S03]  /*02e0*/  IMAD.HI.U32 R10, R3, R4, RZ ;  /* 0x00000004030a7227 */ /* 0x000fc600078e00ff */
[----:B------:R-:W-:Y:S01]  /*02f0*/  ISETP.GT.U32.AND P0, PT, R15, R2, PT ;  /* 0x000000020f00720c */ /* 0x000fe20003f04070 */
[----:B------:R-:W-:Y:S01]  /*0300*/  IMAD R11, R10, R13, R4 ;  /* 0x0000000d0a0b7224 */ /* 0x000fe200078e0204 */
[----:B-1----:R-:W-:Y:S02]  /*0310*/  IADD3 R5, R9, 0xffffffe, RZ ;  /* 0x0ffffffe09057810 */ /* 0x002fe40007ffe0ff */
[----:B------:R-:W-:Y:S02]  /*0320*/  LOP3.LUT R9, RZ, R7, RZ, 0x33, !PT ;  /* 0x00000007ff097212 */ /* 0x000fe400078e33ff */
[----:B------:R-:W-:Y:S02]  /*0330*/  ISETP.GT.U32.AND P2, PT, R15, R11, PT ;  /* 0x0000000b0f00720c */ /* 0x000fe40003f44070 */
[----:B------:R-:W1:Y:S01]  /*0340*/  F2I.FTZ.U32.TRUNC.NTZ R5, R5 ;  /* 0x0000000500057305 */ /* 0x000e62000021f000 */
[----:B------:R-:W-:-:S04]  /*0350*/  MOV R4, RZ ;  /* 0x000000ff00047202 */ /* 0x000fc80000000f00 */
[----:B------:R-:W-:-:S04]  /*0360*/  @!P0 IADD3 R2, R2, -R15, RZ ;  /* 0x8000000f02028210 */ /* 0x000fc80007ffe0ff */
[----:B------:R-:W-:Y:S02]  /*0370*/  ISETP.GT.U32.AND P0, PT, R15, R2, PT ;  /* 0x000000020f00720c */ /* 0x000fe40003f04070 */
[----:B------:R-:W-:Y:S02]  /*0380*/  @!P2 IADD3 R11, R11, -R15, RZ ;  /* 0x8000000f0b0ba210 */ /* 0x000fe40007ffe0ff */
[----:B------:R-:W-:Y:S02]  /*0390*/  @!P2 IADD3 R10, R10, 0x1, RZ ;  /* 0x000000010a0aa810 */ /* 0x000fe40007ffe0ff */
[----:B-1----:R-:W-:-:S07]  /*03a0*/  IADD3 R17, RZ, -R5, RZ ;  /* 0x80000005ff117210 */ /* 0x002fce0007ffe0ff */
[-C--:B------:R-:W-:Y:S02]  /*03b0*/  @!P0 IADD3 R2, R2, -R15.reuse, RZ ;  /* 0x8000000f02028210 */ /* 0x080fe40007ffe0ff */
[----:B------:R-:W-:Y:S02]  /*03c0*/  ISETP.NE.AND P0, PT, R7, RZ, PT ;  /* 0x000000ff0700720c */ /* 0x000fe40003f05270 */
[----:B------:R-:W-:Y:S02]  /*03d0*/  @!P1 IADD3 R2, -R2, RZ, RZ ;  /* 0x000000ff02029210 */ /* 0x000fe40007ffe1ff */
[----:B------:R-:W-:Y:S02]  /*03e0*/  ISETP.GE.U32.AND P1, PT, R11, R15, PT ;  /* 0x0000000f0b00720c */ /* 0x000fe40003f26070 */
[----:B------:R-:W-:Y:S02]  /*03f0*/  SEL R3, R9, R2, !P0 ;  /* 0x0000000209037207 */ /* 0x000fe40004000000 */
[----:B------:R-:W-:-:S02]  /*0400*/  SHF.R.U32.HI R2, RZ, 0x5, R16 ;  /* 0x00000005ff027819 */ /* 0x000fc40000011610 */
[----:B------:R-:W-:Y:S02]  /*0410*/  IADD3 R3, R6, R3, RZ ;  /* 0x0000000306037210 */ /* 0x000fe40007ffe0ff */
[----:B------:R-:W-:Y:S02]  /*0420*/  SGXT.U32 R2, R2, 0x2 ;  /* 0x000000020202781a */ /* 0x000fe40000000000 */
[----:B------:R-:W-:Y:S01]  /*0430*/  SHF.L.U32 R13, R3, 0x5, RZ ;  /* 0x00000005030d7819 */ /* 0x000fe200000006ff */
[----:B------:R-:W-:Y:S01]  /*0440*/  IMAD R3, R17, R0, RZ ;  /* 0x0000000011037224 */ /* 0x000fe200078e02ff */
[----:B------:R-:W-:Y:S02]  /*0450*/  LOP3.LUT R7, R8, R7, RZ, 0x3c, !PT ;  /* 0x0000000708077212 */ /* 0x000fe400078e3cff */
[----:B------:R-:W-:Y:S01]  /*0460*/  LOP3.LUT R14, R13, R2, RZ, 0xfc, !PT ;  /* 0x000000020d0e7212 */ /* 0x000fe200078efcff */
[----:B------:R-:W-:Y:S01]  /*0470*/  IMAD.HI.U32 R6, R5, R3, R4 ;  /* 0x0000000305067227 */ /* 0x000fe200078e0004 */
[----:B------:R-:W-:-:S02]  /*0480*/  LOP3.LUT R18, R13, 0x4, R2, 0xfe, !PT ;  /* 0x000000040d127812 */ /* 0x000fc400078efe02 */
[----:B------:R-:W-:Y:S02]  /*0490*/  IABS R12, R14 ;  /* 0x0000000e000c7213 */ /* 0x000fe40000000000 */
[----:B------:R-:W-:Y:S02]  /*04a0*/  IABS R4, R18 ;  /* 0x0000001200047213 */ /* 0x000fe40000000000 */
[----:B------:R-:W-:Y:S02]  /*04b0*/  MOV R5, R12 ;  /* 0x0000000c00057202 */ /* 0x000fe40000000f00 */
[----:B------:R-:W-:Y:S02]  /*04c0*/  MOV R11, R4 ;  /* 0x00000004000b7202 */ /* 0x000fe40000000f00 */
[----:B------:R-:W-:Y:S01]  /*04d0*/  ISETP.GE.AND P3, PT, R7, RZ, PT ;  /* 0x000000ff0700720c */ /* 0x000fe20003f66270 */
[----:B------:R-:W-:Y:S01]  /*04e0*/  IMAD.HI.U32 R3, R6, R5, RZ ;  /* 0x0000000506037227 */ /* 0x000fe200078e00ff */
[----:B------:R-:W-:-:S02]  /*04f0*/  LOP3.LUT R12, R13, 0x8, R2, 0xfe, !PT ;  /* 0x000000080d0c7812 */ /* 0x000fc400078efe02 */
[----:B------:R-:W-:Y:S02]  /*0500*/  @P1 IADD3 R10, R10, 0x1, RZ ;  /* 0x000000010a0a1810 */ /* 0x000fe40007ffe0ff */
[----:B------:R-:W-:Y:S01]  /*0510*/  IADD3 R4, -R3, RZ, RZ ;  /* 0x000000ff03047210 */ /* 0x000fe20007ffe1ff */
[----:B------:R-:W-:Y:S01]  /*0520*/  IMAD.HI.U32 R3, R6, R11, RZ ;  /* 0x0000000b06037227 */ /* 0x000fe200078e00ff */
[----:B------:R-:W-:Y:S02]  /*0530*/  IABS R15, R12 ;  /* 0x0000000c000f7213 */ /* 0x000fe40000000000 */
[----:B------:R-:W-:Y:S01]  /*0540*/  LOP3.LUT R19, R13, 0xc, R2, 0xfe, !PT ;  /* 0x0000000c0d137812 */ /* 0x000fe200078efe02 */
[----:B------:R-:W-:Y:S01]  /*0550*/  IMAD R4, R0, R4, R5 ;  /* 0x0000000400047224 */ /* 0x000fe200078e0205 */
[----:B------:R-:W-:Y:S01]  /*0560*/  IADD3 R3, -R3, RZ, RZ ;  /* 0x000000ff03037210 */ /* 0x000fe20007ffe1ff */
[----:B------:R-:W-:Y:S01]  /*0570*/  IMAD.HI.U32 R5, R6, R15, RZ ;  /* 0x0000000f06057227 */ /* 0x000fe200078e00ff */
[----:B------:R-:W-:-:S02]  /*0580*/  @!P3 IADD3 R10, -R10, RZ, RZ ;  /* 0x000000ff0a0ab210 */ /* 0x000fc40007ffe1ff */
[----:B------:R-:W-:Y:S01]  /*0590*/  IABS R8, R19 ;  /* 0x0000001300087213 */ /* 0x000fe20000000000 */
[C---:B------:R-:W-:Y:S01]  /*05a0*/  IMAD R7, R0.reuse, R3, R11 ;  /* 0x0000000300077224 */ /* 0x040fe200078e020b */
[----:B------:R-:W-:Y:S02]  /*05b0*/  IADD3 R5, -R5, RZ, RZ ;  /* 0x000000ff05057210 */ /* 0x000fe40007ffe1ff */
[C-C-:B------:R-:W-:Y:S02]  /*05c0*/  LOP3.LUT R20, R13.reuse, 0x10, R2.reuse, 0xfe, !PT ;  /* 0x000000100d147812 */ /* 0x140fe400078efe02 */
[C---:B------:R-:W-:Y:S01]  /*05d0*/  ISETP.GT.U32.AND P3, PT, R0.reuse, R7, PT ;  /* 0x000000070000720c */ /* 0x040fe20003f64070 */
[----:B------:R-:W-:Y:S01]  /*05e0*/  IMAD R3, R0, R5, R15 ;  /* 0x0000000500037224 */ /* 0x000fe200078e020f */
[----:B------:R-:W-:Y:S02]  /*05f0*/  MOV R11, R8 ;  /* 0x00000008000b7202 */ /* 0x000fe40000000f00 */
[----:B------:R-:W-:-:S02]  /*0600*/  LOP3.LUT R21, R13, 0x14, R2, 0xfe, !PT ;  /* 0x000000140d157812 */ /* 0x000fc400078efe02 */
[----:B------:R-:W-:Y:S01]  /*0610*/  IABS R15, R20 ;  /* 0x00000014000f7213 */ /* 0x000fe20000000000 */
[C---:B------:R-:W-:Y:S01]  /*0620*/  IMAD.HI.U32 R5, R6.reuse, R11, RZ ;  /* 0x0000000b06057227 */ /* 0x040fe200078e00ff */
[----:B------:R-:W-:Y:S02]  /*0630*/  IABS R17, R21 ;  /* 0x0000001500117213 */ /* 0x000fe40000000000 */
[----:B------:R-:W-:Y:S01]  /*0640*/  SEL R10, R9, R10, !P0 ;  /* 0x0000000a090a7207 */ /* 0x000fe20004000000 */
[C---:B------:R-:W-:Y:S01]  /*0650*/  IMAD.HI.U32 R8, R6.reuse, R15, RZ ;  /* 0x0000000f06087227 */ /* 0x040fe200078e00ff */
[----:B------:R-:W-:Y:S02]  /*0660*/  IADD3 R5, -R5, RZ, RZ ;  /* 0x000000ff05057210 */ /* 0x000fe40007ffe1ff */
[----:B------:R-:W-:Y:S01]  /*0670*/  @!P3 IADD3 R7, R7, -R0, RZ ;  /* 0x800000000707b210 */ /* 0x000fe20007ffe0ff */
[----:B------:R-:W-:Y:S01]  /*0680*/  IMAD.HI.U32 R9, R6, R17, RZ ;  /* 0x0000001106097227 */ /* 0x000fe200078e00ff */
[----:B------:R-:W-:-:S02]  /*0690*/  ISETP.GT.U32.AND P1, PT, R0, R4, PT ;  /* 0x000000040000720c */ /* 0x000fc40003f24070 */
[C---:B------:R-:W-:Y:S01]  /*06a0*/  ISETP.GT.U32.AND P3, PT, R0.reuse, R7, PT ;  /* 0x000000070000720c */ /* 0x040fe20003f64070 */
[----:B------:R-:W-:Y:S01]  /*06b0*/  IMAD R5, R0, R5, R11 ;  /* 0x0000000500057224 */ /* 0x000fe200078e020b */
[----:B------:R-:W-:Y:S02]  /*06c0*/  IADD3 R8, -R8, RZ, RZ ;  /* 0x000000ff08087210 */ /* 0x000fe40007ffe1ff */
[----:B------:R-:W-:Y:S02]  /*06d0*/  IADD3 R11, -R9, RZ, RZ ;  /* 0x000000ff090b7210 */ /* 0x000fe40007ffe1ff */
[C---:B------:R-:W-:Y:S01]  /*06e0*/  ISETP.GT.U32.AND P5, PT, R0.reuse, R5, PT ;  /* 0x000000050000720c */ /* 0x040fe20003fa4070 */
[----:B------:R-:W-:Y:S01]  /*06f0*/  IMAD R9, R0, R8, R15 ;  /* 0x0000000800097224 */ /* 0x000fe200078e020f */
[----:B------:R-:W-:Y:S01]  /*0700*/  ISETP.GE.AND P2, PT, R14, RZ, PT ;  /* 0x000000ff0e00720c */ /* 0x000fe20003f46270 */
[----:B------:R-:W-:Y:S01]  /*0710*/  IMAD R11, R0, R11, R17 ;  /* 0x0000000b000b7224 */ /* 0x000fe200078e0211 */
[----:B------:R-:W-:-:S02]  /*0720*/  LOP3.LUT R17, R13, 0x18, R2, 0xfe, !PT ;  /* 0x000000180d117812 */ /* 0x000fc400078efe02 */
[----:B------:R-:W-:Y:S02]  /*0730*/  ISETP.GT.U32.AND P6, PT, R0, R9, PT ;  /* 0x000000090000720c */ /* 0x000fe40003fc4070 */
[-C--:B------:R-:W-:Y:S02]  /*0740*/  @!P1 IADD3 R4, R4, -R0.reuse, RZ ;  /* 0x8000000004049210 */ /* 0x080fe40007ffe0ff */
[----:B------:R-:W-:Y:S02]  /*0750*/  @!P3 IADD3 R7, R7, -R0, RZ ;  /* 0x800000000707b210 */ /* 0x000fe40007ffe0ff */
[C---:B------:R-:W-:Y:S02]  /*0760*/  ISETP.GT.U32.AND P3, PT, R0.reuse, R11, PT ;  /* 0x0000000b0000720c */ /* 0x040fe40003f64070 */
[----:B------:R-:W-:Y:S02]  /*0770*/  ISETP.GT.U32.AND P0, PT, R0, R4, PT ;  /* 0x000000040000720c */ /* 0x000fe40003f04070 */
[----:B------:R-:W-:-:S02]  /*0780*/  IABS R15, R17 ;  /* 0x00000011000f7213 */ /* 0x000fc40000000000 */
[----:B------:R-:W-:Y:S02]  /*0790*/  MOV R8, R7 ;  /* 0x0000000700087202 */ /* 0x000fe40000000f00 */
[-C--:B------:R-:W-:Y:S01]  /*07a0*/  @!P6 IADD3 R9, R9, -R0.reuse, RZ ;  /* 0x800000000909e210 */ /* 0x080fe20007ffe0ff */
[----:B------:R-:W-:Y:S01]  /*07b0*/  IMAD.HI.U32 R7, R6, R15, RZ ;  /* 0x0000000f06077227 */ /* 0x000fe200078e00ff */
[----:B------:R-:W-:Y:S02]  /*07c0*/  ISETP.GE.AND P1, PT, R18, RZ, PT ;  /* 0x000000ff1200720c */ /* 0x000fe40003f26270 */
[----:B------:R-:W-:Y:S02]  /*07d0*/  SHF.L.U32 R81, R10, 0x5, RZ ;  /* 0x000000050a517819 */ /* 0x000fe400000006ff */
[----:B------:R-:W-:Y:S02]  /*07e0*/  @!P3 IADD3 R11, R11, -R0, RZ ;  /* 0x800000000b0bb210 */ /* 0x000fe40007ffe0ff */
[----:B------:R-:W-:-:S02]  /*07f0*/  ISETP.GT.U32.AND P3, PT, R0, R9, PT ;  /* 0x000000090000720c */ /* 0x000fc40003f64070 */
[----:B------:R-:W-:Y:S02]  /*0800*/  @!P0 IADD3 R4, R4, -R0, RZ ;  /* 0x8000000004048210 */ /* 0x000fe40007ffe0ff */
[----:B------:R-:W-:Y:S02]  /*0810*/  ISETP.GE.AND P0, PT, R12, RZ, PT ;  /* 0x000000ff0c00720c */ /* 0x000fe40003f06270 */
[----:B------:R-:W-:Y:S02]  /*0820*/  IADD3 R12, -R7, RZ, RZ ;  /* 0x000000ff070c7210 */ /* 0x000fe40007ffe1ff */
[----:B------:R-:W-:Y:S02]  /*0830*/  @!P1 IADD3 R8, -R8, RZ, RZ ;  /* 0x000000ff08089210 */ /* 0x000fe40007ffe1ff */
[C---:B------:R-:W-:Y:S01]  /*0840*/  ISETP.GT.U32.AND P1, PT, R0.reuse, R11, PT ;  /* 0x0000000b0000720c */ /* 0x040fe20003f24070 */
[----:B------:R-:W-:Y:S01]  /*0850*/  IMAD R15, R0, R12, R15 ;  /* 0x0000000c000f7224 */ /* 0x000fe200078e020f */
[----:B------:R-:W-:-:S02]  /*0860*/  SHF.R.S32.HI R10, RZ, 0x1a, R10 ;  /* 0x0000001aff0a7819 */ /* 0x000fc4000001140a */
[-C--:B------:R-:W-:Y:S02]  /*0870*/  @!P3 IADD3 R9, R9, -R0.reuse, RZ ;  /* 0x800000000909b210 */ /* 0x080fe40007ffe0ff */
[C---:B------:R-:W-:Y:S02]  /*0880*/  ISETP.GT.U32.AND P3, PT, R0.reuse, R15, PT ;  /* 0x0000000f0000720c */ /* 0x040fe40003f64070 */
[----:B------:R-:W-:Y:S02]  /*0890*/  ISETP.GT.U32.AND P4, PT, R0, R3, PT ;  /* 0x000000030000720c */ /* 0x000fe40003f84070 */
[----:B------:R-:W-:Y:S02]  /*08a0*/  @!P5 IADD3 R5, R5, -R0, RZ ;  /* 0x800000000505d210 */ /* 0x000fe40007ffe0ff */
[----:B------:R-:W-:Y:S02]  /*08b0*/  LOP3.LUT R82, R13, R82, RZ, 0xfc, !PT ;  /* 0x000000520d527212 */ /* 0x000fe400078efcff */
[----:B------:R-:W-:-:S02]  /*08c0*/  SGXT R10, R10, 0x1 ;  /* 0x000000010a0a781a */ /* 0x000fc40000000200 */
[----:B------:R-:W-:Y:S02]  /*08d0*/  LOP3.LUT R14, R81, R2, RZ, 0xfc, !PT ;  /* 0x00000002510e7212 */ /* 0x000fe400078efcff */
[----:B------:R-:W-:Y:S02]  /*08e0*/  LOP3.LUT R13, R13, 0x1c, R2, 0xfe, !PT ;  /* 0x0000001c0d0d7812 */ /* 0x000fe400078efe02 */
[----:B------:R-:W-:Y:S02]  /*08f0*/  @!P2 IADD3 R4, -R4, RZ, RZ ;  /* 0x000000ff0404a210 */ /* 0x000fe40007ffe1ff */
[----:B------:R-:W-:Y:S02]  /*0900*/  ISETP.GT.U32.AND P6, PT, R0, R5, PT ;  /* 0x000000050000720c */ /* 0x000fe40003fc4070 */
[----:B------:R-:W-:Y:S02]  /*0910*/  ISETP.GE.AND P2, PT, R19, RZ, PT ;  /* 0x000000ff1300720c */ /* 0x000fe40003f46270 */
[----:B------:R-:W-:-:S02]  /*0920*/  LEA.HI R7, R10, R14, RZ, 0x7 ;  /* 0x0000000e0a077211 */ /* 0x000fc400078f38ff */
[----:B------:R-:W-:Y:S02]  /*0930*/  IABS R19, R13 ;  /* 0x0000000d00137213 */ /* 0x000fe40000000000 */
[----:B------:R-:W-:Y:S02]  /*0940*/  LOP3.LUT R22, R81, 0x8, R2, 0xfe, !PT ;  /* 0x0000000851167812 */ /* 0x000fe400078efe02 */
[-C--:B------:R-:W-:Y:S01]  /*0950*/  @!P3 IADD3 R15, R15, -R0.reuse, RZ ;  /* 0x800000000f0fb210 */ /* 0x080fe20007ffe0ff */
[----:B------:R-:W-:Y:S01]  /*0960*/  IMAD.HI.U32 R6, R6, R19, RZ ;  /* 0x0000001306067227 */ /* 0x000fe200078e00ff */
[----:B------:R-:W-:Y:S02]  /*0970*/  LOP3.LUT R7, R7, 0xffffff80, RZ, 0xc0, !PT ;  /* 0xffffff8007077812 */ /* 0x000fe400078ec0ff */
[----:B------:R-:W-:Y:S02]  /*0980*/  @!P1 IADD3 R11, R11, -R0, RZ ;  /* 0x800000000b0b9210 */ /* 0x000fe40007ffe0ff */
[----:B------:R-:W-:-:S02]  /*0990*/  ISETP.GE.AND P1, PT, R13, RZ, PT ;  /* 0x000000ff0d00720c */ /* 0x000fc40003f26270 */
[----:B------:R-:W-:Y:S02]  /*09a0*/  LOP3.LUT R23, R81, 0xc, R2, 0xfe, !PT ;  /* 0x0000000c51177812 */ /* 0x000fe400078efe02 */
[----:B------:R-:W-:Y:S02]  /*09b0*/  @!P4 IADD3 R3, R3, -R0, RZ ;  /* 0x800000000303c210 */ /* 0x000fe40007ffe0ff */
[----:B------:R-:W-:Y:S02]  /*09c0*/  LEA.HI R13, R10, R22, RZ, 0x7 ;  /* 0x000000160a0d7211 */ /* 0x000fe400078f38ff */
[----:B------:R-:W-:Y:S02]  /*09d0*/  ISETP.GT.U32.AND P3, PT, R0, R15, PT ;  /* 0x0000000f0000720c */ /* 0x000fe40003f64070 */
[----:B------:R-:W-:Y:S02]  /*09e0*/  IADD3 R12, R14, -R7, RZ ;  /* 0x800000070e0c7210 */ /* 0x000fe40007ffe0ff */
[----:B------:R-:W-:-:S02]  /*09f0*/  LEA.HI R14, R10, R23, RZ, 0x7 ;  /* 0x000000170a0e7211 */ /* 0x000fc400078f38ff */
[----:B------:R-:W-:Y:S02]  /*0a00*/  ISETP.GT.U32.AND P4, PT, R0, R3, PT ;  /* 0x000000030000720c */ /* 0x000fe40003f84070 */
[----:B------:R-:W-:Y:S02]  /*0a10*/  LOP3.LUT R13, R13, 0xffffff80, RZ, 0xc0, !PT ;  /* 0xffffff800d0d7812 */ /* 0x000fe400078ec0ff */
[----:B------:R-:W-:Y:S02]  /*0a20*/  IADD3 R18, -R6, RZ, RZ ;  /* 0x000000ff06127210 */ /* 0x000fe40007ffe1ff */
[----:B------:R-:W-:Y:S02]  /*0a30*/  @!P6 IADD3 R5, R5, -R0, RZ ;  /* 0x800000000505e210 */ /* 0x000fe40007ffe0ff */
[----:B------:R-:W-:Y:S02]  /*0a40*/  ISETP.GE.AND P6, PT, R17, RZ, PT ;  /* 0x000000ff1100720c */ /* 0x000fe40003fc6270 */
[----:B------:R-:W-:-:S02]  /*0a50*/  LOP3.LUT R17, R14, 0xffffff80, RZ, 0xc0, !PT ;  /* 0xffffff800e117812 */ /* 0x000fc400078ec0ff */
[----:B------:R-:W-:Y:S01]  /*0a60*/  IADD3 R14, R22, -R13, RZ ;  /* 0x8000000d160e7210 */ /* 0x000fe20007ffe0ff */
[C---:B------:R-:W-:Y:S01]  /*0a70*/  IMAD R13, R0.reuse, R18, R19 ;  /* 0x00000012000d7224 */ /* 0x040fe200078e0213 */
[-C--:B------:R-:W-:Y:S02]  /*0a80*/  @!P3 IADD3 R15, R15, -R0.reuse, RZ ;  /* 0x800000000f0fb210 */ /* 0x080fe40007ffe0ff */
[----:B------:R-:W-:Y:S02]  /*0a90*/  @!P4 IADD3 R3, R3, -R0, RZ ;  /* 0x800000000303c210 */ /* 0x000fe40007ffe0ff */
[----:B------:R-:W-:Y:S02]  /*0aa0*/  ISETP.GT.U32.AND P3, PT, R0, R13, PT ;  /* 0x0000000d0000720c */ /* 0x000fe40003f64070 */
[----:B------:R-:W-:Y:S02]  /*0ab0*/  ISETP.GE.AND P4, PT, R20, RZ, PT ;  /* 0x000000ff1400720c */ /* 0x000fe40003f86270 */
[----:B------:R-:W-:-:S02]  /*0ac0*/  LOP3.LUT R20, R81, 0x4, R2, 0xfe, !PT ;  /* 0x0000000451147812 */ /* 0x000fc400078efe02 */
[----:B------:R-:W-:Y:S02]  /*0ad0*/  ISETP.GE.AND P5, PT, R21, RZ, PT ;  /* 0x000000ff1500720c */ /* 0x000fe40003fa6270 */
[----:B------:R-:W-:Y:S02]  /*0ae0*/  LEA.HI R7, R10, R20, RZ, 0x7 ;  /* 0x000000140a077211 */ /* 0x000fe400078f38ff */
[----:B------:R-:W-:Y:S02]  /*0af0*/  LOP3.LUT R21, R93, 0x7c, RZ, 0xc0, !PT ;  /* 0x0000007c5d157812 */ /* 0x000fe400078ec0ff */
[----:B------:R-:W-:Y:S02]  /*0b00*/  LOP3.LUT R7, R7, 0xffffff80, RZ, 0xc0, !PT ;  /* 0xffffff8007077812 */ /* 0x000fe400078ec0ff */
[----:B------:R-:W-:Y:S02]  /*0b10*/  @!P3 IADD3 R13, R13, -R0, RZ ;  /* 0x800000000d0db210 */ /* 0x000fe40007ffe0ff */
[----:B------:R-:W-:-:S02]  /*0b20*/  IADD3 R6, R20, -R7, RZ ;  /* 0x8000000714067210 */ /* 0x000fc40007ffe0ff */
[----:B------:R-:W-:Y:S02]  /*0b30*/  ISETP.GT.U32.AND P3, PT, R0, R13, PT ;  /* 0x0000000d0000720c */ /* 0x000fe40003f64070 */
[----:B------:R-:W-:Y:S02]  /*0b40*/  SHF.L.U32 R92, R21, 0x2, RZ ;  /* 0x00000002155c7819 */ /* 0x000fe400000006ff */
[C---:B------:R-:W-:Y:S02]  /*0b50*/  LOP3.LUT R91, R2.reuse, 0x4, RZ, 0xfc, !PT ;  /* 0x00000004025b7812 */ /* 0x040fe400078efcff */
[C---:B------:R-:W-:Y:S02]  /*0b60*/  LOP3.LUT R90, R2.reuse, 0x8, RZ, 0xfc, !PT ;  /* 0x00000008025a7812 */ /* 0x040fe400078efcff */
[C---:B------:R-:W-:Y:S02]  /*0b70*/  LOP3.LUT R89, R2.reuse, 0xc, RZ, 0xfc, !PT ;  /* 0x0000000c02597812 */ /* 0x040fe400078efcff */
[----:B------:R-:W-:-:S02]  /*0b80*/  LOP3.LUT R88, R2, 0x10, RZ, 0xfc, !PT ;  /* 0x0000001002587812 */ /* 0x000fc400078efcff */
[C---:B------:R-:W-:Y:S02]  /*0b90*/  LOP3.LUT R87, R2.reuse, 0x14, RZ, 0xfc, !PT ;  /* 0x0000001402577812 */ /* 0x040fe400078efcff */
[C---:B------:R-:W-:Y:S02]  /*0ba0*/  LOP3.LUT R86, R2.reuse, 0x18, RZ, 0xfc, !PT ;  /* 0x0000001802567812 */ /* 0x040fe400078efcff */
[----:B------:R-:W-:Y:S02]  /*0bb0*/  LOP3.LUT R85, R2, 0x1c, RZ, 0xfc, !PT ;  /* 0x0000001c02557812 */ /* 0x000fe400078efcff */
[--C-:B------:R-:W-:Y:S02]  /*0bc0*/  LOP3.LUT R20, R81, 0x14, R2.reuse, 0xfe, !PT ;  /* 0x0000001451147812 */ /* 0x100fe400078efe02 */
[----:B------:R-:W-:Y:S02]  /*0bd0*/  IADD3 R17, R23, -R17, RZ ;  /* 0x8000001117117210 */ /* 0x000fe40007ffe0ff */
[----:B------:R-:W-:-:S02]  /*0be0*/  LOP3.LUT R23, R81, 0x10, R2, 0xfe, !PT ;  /* 0x0000001051177812 */ /* 0x000fc400078efe02 */
[--C-:B------:R-:W-:Y:S01]  /*0bf0*/  LOP3.LUT R25, R81, 0x18, R2.reuse, 0xfe, !PT ;  /* 0x0000001851197812 */ /* 0x100fe200078efe02 */
[----:B------:R-:W-:Y:S01]  /*0c00*/  IMAD R17, R17, 0x9c, R21 ;  /* 0x0000009c11117824 */ /* 0x000fe200078e0215 */
[----:B------:R-:W-:Y:S02]  /*0c10*/  LOP3.LUT R22, R81, 0x1c, R2, 0xfe, !PT ;  /* 0x0000001c51167812 */ /* 0x000fe400078efe02 */
[-C--:B------:R-:W-:Y:S02]  /*0c20*/  LEA R91, R91, R92.reuse, 0x9 ;  /* 0x0000005c5b5b7211 */ /* 0x080fe400078e48ff */
[-C--:B------:R-:W-:Y:S02]  /*0c30*/  LEA R90, R90, R92.reuse, 0x9 ;  /* 0x0000005c5a5a7211 */ /* 0x080fe400078e48ff */
[-C--:B------:R-:W-:Y:S02]  /*0c40*/  LEA R89, R89, R92.reuse, 0x9 ;  /* 0x0000005c59597211 */ /* 0x080fe400078e48ff */
[----:B------:R-:W-:-:S02]  /*0c50*/  LEA R88, R88, R92, 0x9 ;  /* 0x0000005c58587211 */ /* 0x000fc400078e48ff */
[-C--:B------:R-:W-:Y:S02]  /*0c60*/  LEA R87, R87, R92.reuse, 0x9 ;  /* 0x0000005c57577211 */ /* 0x080fe400078e48ff */
[-C--:B------:R-:W-:Y:S02]  /*0c70*/  LEA R86, R86, R92.reuse, 0x9 ;  /* 0x0000005c56567211 */ /* 0x080fe400078e48ff */
[----:B------:R-:W-:Y:S02]  /*0c80*/  LEA R85, R85, R92, 0x9 ;  /* 0x0000005c55557211 */ /* 0x000fe400078e48ff */
[----:B------:R-:W-:Y:S02]  /*0c90*/  LEA.HI R7, R10, R20, RZ, 0x7 ;  /* 0x000000140a077211 */ /* 0x000fe400078f38ff */
[----:B------:R-:W-:Y:S02]  /*0ca0*/  LEA R92, R2, R92, 0x9 ;  /* 0x0000005c025c7211 */ /* 0x000fe400078e48ff */
[----:B------:R-:W-:-:S02]  /*0cb0*/  LEA.HI R2, R10, R23, RZ, 0x7 ;  /* 0x000000170a027211 */ /* 0x000fc400078f38ff */
[C---:B------:R-:W-:Y:S02]  /*0cc0*/  LEA.HI R18, R10.reuse, R25, RZ, 0x7 ;  /* 0x000000190a127211 */ /* 0x040fe400078f38ff */
[----:B------:R-:W-:Y:S02]  /*0cd0*/  LEA.HI R10, R10, R22, RZ, 0x7 ;  /* 0x000000160a0a7211 */ /* 0x000fe400078f38ff */
[----:B------:R-:W-:Y:S02]  /*0ce0*/  LOP3.LUT R7, R7, 0xffffff80, RZ, 0xc0, !PT ;  /* 0xffffff8007077812 */ /* 0x000fe400078ec0ff */
[----:B------:R-:W-:Y:S02]  /*0cf0*/  LOP3.LUT R19, R10, 0xffffff80, RZ, 0xc0, !PT ;  /* 0xffffff800a137812 */ /* 0x000fe400078ec0ff */
[----:B------:R-:W-:Y:S01]  /*0d00*/  IADD3 R10, R20, -R7, RZ ;  /* 0x80000007140a7210 */ /* 0x000fe20007ffe0ff */
[--C-:B------:R-:W-:Y:S01]  /*0d10*/  IMAD R20, R6, 0x9c, R21.reuse ;  /* 0x0000009c06147824 */ /* 0x100fe200078e0215 */
[----:B------:R-:W-:Y:S01]  /*0d20*/  @!P3 IADD3 R13, R13, -R0, RZ ;  /* 0x800000000d0db210 */ /* 0x000fe20007ffe0ff */
[--C-:B------:R-:W-:Y:S01]  /*0d30*/  IMAD R0, R12, 0x9c, R21.reuse ;  /* 0x0000009c0c007824 */ /* 0x100fe200078e0215 */
[----:B------:R-:W-:Y:S01]  /*0d40*/  ISETP.NE.AND P3, PT, RZ, c[0x0][0x180], PT ;  /* 0x00006000ff007a0c */ /* 0x000fe20003f65270 */
[----:B------:R-:W-:Y:S01]  /*0d50*/  IMAD R30, R10, 0x9c, R21 ;  /* 0x0000009c0a1e7824 */ /* 0x000fe200078e0215 */
[----:B------:R-:W-:-:S02]  /*0d60*/  LOP3.LUT R7, RZ, c[0x0][0x180], RZ, 0x33, !PT ;  /* 0x00006000ff077a12 */ /* 0x000fc400078e33ff */
[----:B------:R-:W-:Y:S01]  /*0d70*/  @!P0 IADD3 R3, -R3, RZ, RZ ;  /* 0x000000ff03038210 */ /* 0x000fe20007ffe1ff */
[----:B------:R-:W-:Y:S01]  /*0d80*/  IMAD.WIDE R30, R30, R27, c[0x0][0x170] ;  /* 0x00005c001e1e7625 */ /* 0x000fe200078e021b */
[----:B------:R-:W-:Y:S02]  /*0d90*/  LOP3.LUT R2, R2, 0xffffff80, RZ, 0xc0, !PT ;  /* 0xffffff8002027812 */ /* 0x000fe400078ec0ff */
[----:B------:R-:W-:Y:S02]  /*0da0*/  @!P2 IADD3 R5, -R5, RZ, RZ ;  /* 0x000000ff0505a210 */ /* 0x000fe40007ffe1ff */
[----:B------:R-:W-:Y:S02]  /*0db0*/  @!P4 IADD3 R9, -R9, RZ, RZ ;  /* 0x000000ff0909c210 */ /* 0x000fe40007ffe1ff */
[----:B------:R-:W-:Y:S02]  /*0dc0*/  SEL R4, R7, R4, !P3 ;  /* 0x0000000407047207 */ /* 0x000fe40005800000 */
[----:B------:R-:W-:-:S02]  /*0dd0*/  @!P5 IADD3 R11, -R11, RZ, RZ ;  /* 0x000000ff0b0bd210 */ /* 0x000fc40007ffe1ff */
[----:B------:R-:W-:Y:S01]  /*0de0*/  SEL R8, R7, R8, !P3 ;  /* 0x0000000807087207 */ /* 0x000fe20005800000 */
[--C-:B------:R-:W-:Y:S01]  /*0df0*/  IMAD R12, R4, 0x9c, R21.reuse ;  /* 0x0000009c040c7824 */ /* 0x100fe200078e0215 */
[----:B------:R-:W-:Y:S02]  /*0e00*/  LOP3.LUT R18, R18, 0xffffff80, RZ, 0xc0, !PT ;  /* 0xffffff8012127812 */ /* 0x000fe400078ec0ff */
[----:B------:R-:W-:Y:S01]  /*0e10*/  @!P6 IADD3 R15, -R15, RZ, RZ ;  /* 0x000000ff0f0fe210 */ /* 0x000fe20007ffe1ff */
[----:B------:R-:W-:Y:S01]  /*0e20*/  IMAD R8, R8, 0x9c, R21 ;  /* 0x0000009c08087824 */ /* 0x000fe200078e0215 */
[----:B------:R-:W-:Y:S02]  /*0e30*/  SEL R24, R7, R3, !P3 ;  /* 0x0000000307187207 */ /* 0x000fe40005800000 */
[----:B------:R-:W-:Y:S02]  /*0e40*/  IADD3 R2, R23, -R2, RZ ;  /* 0x8000000217027210 */ /* 0x000fe40007ffe0ff */
[----:B------:R-:W-:-:S02]  /*0e50*/  @!P1 IADD3 R13, -R13, RZ, RZ ;  /* 0x000000ff0d0d9210 */ /* 0x000fc40007ffe1ff */
[C---:B------:R-:W-:Y:S01]  /*0e60*/  SEL R26, R7.reuse, R5, !P3 ;  /* 0x00000005071a7207 */ /* 0x040fe20005800000 */
[--C-:B------:R-:W-:Y:S01]  /*0e70*/  IMAD R28, R2, 0x9c, R21.reuse ;  /* 0x0000009c021c7824 */ /* 0x100fe200078e0215 */
[C---:B------:R-:W-:Y:S01]  /*0e80*/  SEL R36, R7.reuse, R9, !P3 ;  /* 0x0000000907247207 */ /* 0x040fe20005800000 */
[----:B------:R-:W-:Y:S01]  /*0e90*/  IMAD.WIDE R8, R8, R27, c[0x0][0x168] ;  /* 0x00005a0008087625 */ /* 0x000fe200078e021b */
[----:B------:R-:W-:Y:S02]  /*0ea0*/  IADD3 R19, R22, -R19, RZ ;  /* 0x8000001316137210 */ /* 0x000fe40007ffe0ff */
[----:B------:R-:W-:Y:S01]  /*0eb0*/  SEL R38, R7, R11, !P3 ;  /* 0x0000000b07267207 */ /* 0x000fe20005800000 */
[--C-:B------:R-:W-:Y:S01]  /*0ec0*/  IMAD R22, R14, 0x9c, R21.reuse ;  /* 0x0000009c0e167824 */ /* 0x100fe200078e0215 */
[----:B------:R-:W-:Y:S01]  /*0ed0*/  IADD3 R18, R25, -R18, RZ ;  /* 0x8000001219127210 */ /* 0x000fe20007ffe0ff */
[--C-:B------:R-:W-:Y:S01]  /*0ee0*/  IMAD R14, R24, 0x9c, R21.reuse ;  /* 0x0000009c180e7824 */ /* 0x100fe200078e0215 */
[C---:B------:R-:W-:Y:S01]  /*0ef0*/  SEL R40, R7.reuse, R15, !P3 ;  /* 0x0000000f07287207 */ /* 0x040fe20005800000 */
[--C-:B------:R-:W-:Y:S01]  /*0f00*/  IMAD R4, R26, 0x9c, R21.reuse ;  /* 0x0000009c1a047824 */ /* 0x100fe200078e0215 */
[----:B------:R-:W-:Y:S01]  /*0f10*/  SEL R7, R7, R13, !P3 ;  /* 0x0000000d07077207 */ /* 0x000fe20005800000 */
[----:B------:R-:W-:Y:S01]  /*0f20*/  IMAD R2, R36, 0x9c, R21 ;  /* 0x0000009c24027824 */ /* 0x000fe200078e0215 */
[----:B------:R-:W-:Y:S01]  /*0f30*/  IADD3 R76, P0, R30, 0x200, RZ ;  /* 0x000002001e4c7810 */ /* 0x000fe20007f1e0ff */
[----:B------:R-:W-:-:S03]  /*0f40*/  IMAD.WIDE R12, R12, R27, c[0x0][0x168] ;  /* 0x00005a000c0c7625 */ /* 0x000fc600078e021b */
[----:B------:R-:W-:Y:S01]  /*0f50*/  IADD3.X R75, RZ, R31, RZ, P0, !PT ;  /* 0x0000001fff4b7210 */ /* 0x000fe200007fe4ff */
[--C-:B------:R-:W-:Y:S01]  /*0f60*/  IMAD R6, R38, 0x9c, R21.reuse ;  /* 0x0000009c26067824 */ /* 0x100fe200078e0215 */
[----:B------:R1:W-:Y:S01]  /*0f70*/  LDGSTS.E.BYPASS.128 [R92], [R12.64] ;  /* 0x000000000c5c7fae */ /* 0x0003e2000b901c44 */
[--C-:B------:R-:W-:Y:S02]  /*0f80*/  IMAD R32, R18, 0x9c, R21.reuse ;  /* 0x0000009c12207824 */ /* 0x100fe400078e0215 */
[--C-:B------:R-:W-:Y:S01]  /*0f90*/  IMAD R34, R19, 0x9c, R21.reuse ;  /* 0x0000009c13227824 */ /* 0x100fe200078e0215 */
[----:B------:R2:W-:Y:S01]  /*0fa0*/  LDGSTS.E.BYPASS.128 [R91], [R8.64] ;  /* 0x00000000085b7fae */ /* 0x0005e2000b901c44 */
[----:B------:R-:W-:Y:S02]  /*0fb0*/  IMAD R10, R40, 0x9c, R21 ;  /* 0x0000009c280a7824 */ /* 0x000fe400078e0215 */
[----:B------:R-:W-:-:S04]  /*0fc0*/  IMAD.WIDE R14, R14, R27, c[0x0][0x168] ;  /* 0x00005a000e0e7625 */ /* 0x000fc800078e021b */
[----:B------:R-:W-:Y:S01]  /*0fd0*/  IMAD R26, R7, 0x9c, R21 ;  /* 0x0000009c071a7824 */ /* 0x000fe200078e0215 */
[----:B------:R3:W-:Y:S01]  /*0fe0*/  LDGSTS.E.BYPASS.128 [R90], [R14.64] ;  /* 0x000000000e5a7fae */ /* 0x0007e2000b901c44 */
[----:B------:R-:W-:-:S04]  /*0ff0*/  IMAD.WIDE R4, R4, R27, c[0x0][0x168] ;  /* 0x00005a0004047625 */ /* 0x000fc800078e021b */
[-C--:B------:R-:W-:Y:S01]  /*1000*/  IMAD.WIDE R2, R2, R27.reuse, c[0x0][0x168] ;  /* 0x00005a0002027625 */ /* 0x080fe200078e021b */
[----:B------:R4:W-:Y:S03]  /*1010*/  LDGSTS.E.BYPASS.128 [R89], [R4.64] ;  /* 0x0000000004597fae */ /* 0x0009e6000b901c44 */
[-C--:B------:R-:W-:Y:S01]  /*1020*/  IMAD.WIDE R6, R6, R27.reuse, c[0x0][0x168] ;  /* 0x00005a0006067625 */ /* 0x080fe200078e021b */
[----:B------:R5:W-:Y:S03]  /*1030*/  LDGSTS.E.BYPASS.128 [R88], [R2.64] ;  /* 0x0000000002587fae */ /* 0x000be6000b901c44 */
[-C--:B------:R-:W-:Y:S01]  /*1040*/  IMAD.WIDE R18, R0, R27.reuse, c[0x0][0x170] ;  /* 0x00005c0000127625 */ /* 0x080fe200078e021b */
[----:B------:R1:W-:Y:S03]  /*1050*/  LDGSTS.E.BYPASS.128 [R87], [R6.64] ;  /* 0x0000000006577fae */ /* 0x0003e6000b901c44 */
[----:B------:R-:W-:Y:S01]  /*1060*/  IMAD.WIDE R28, R28, R27, c[0x0][0x170] ;  /* 0x00005c001c1c7625 */ /* 0x000fe200078e021b */
[----:B------:R-:W-:-:S03]  /*1070*/  IADD3 R66, P2, R18, 0x200, RZ ;  /* 0x0000020012427810 */ /* 0x000fc60007f5e0ff */
[----:B------:R-:W-:Y:S01]  /*1080*/  IMAD.WIDE R20, R20, R27, c[0x0][0x170] ;  /* 0x00005c0014147625 */ /* 0x000fe200078e021b */
[----:B------:R-:W-:Y:S02]  /*1090*/  IADD3 R74, P1, R28, 0x200, RZ ;  /* 0x000002001c4a7810 */ /* 0x000fe40007f3e0ff */
[----:B------:R-:W-:Y:S01]  /*10a0*/  IADD3.X R65, RZ, R19, RZ, P2, !PT ;  /* 0x00000013ff417210 */ /* 0x000fe200017fe4ff */
[----:B------:R-:W-:Y:S01]  /*10b0*/  IMAD.WIDE R22, R22, R27, c[0x0][0x170] ;  /* 0x00005c0016167625 */ /* 0x000fe200078e021b */
[----:B------:R-:W-:Y:S02]  /*10c0*/  IADD3.X R73, RZ, R29, RZ, P1, !PT ;  /* 0x0000001dff497210 */ /* 0x000fe40000ffe4ff */
[----:B------:R-:W-:Y:S01]  /*10d0*/  IADD3 R0, P2, R2, 0x200, RZ ;  /* 0x0000020002007810 */ /* 0x000fe20007f5e0ff */
[----:B------:R-:W-:-:S03]  /*10e0*/  IMAD.WIDE R24, R17, R27, c[0x0][0x170] ;  /* 0x00005c0011187625 */ /* 0x000fc600078e021b */
[----:B-----5:R-:W-:Y:S01]  /*10f0*/  IADD3.X R3, RZ, R3, RZ, P2, !PT ;  /* 0x00000003ff037210 */ /* 0x020fe200017fe4ff */
[----:B------:R-:W-:-:S04]  /*1100*/  IMAD.WIDE R32, R32, R27, c[0x0][0x170] ;  /* 0x00005c0020207625 */ /* 0x000fc800078e021b */
[----:B------:R-:W-:Y:S01]  /*1110*/  IMAD.WIDE R34, R34, R27, c[0x0][0x170] ;  /* 0x00005c0022227625 */ /* 0x000fe200078e021b */
[----:B------:R-:W-:-:S03]  /*1120*/  IADD3 R78, P1, R32, 0x200, RZ ;  /* 0x00000200204e7810 */ /* 0x000fc60007f3e0ff */
[----:B------:R-:W-:Y:S01]  /*1130*/  IMAD.WIDE R10, R10, R27, c[0x0][0x168] ;  /* 0x00005a000a0a7625 */ /* 0x000fe200078e021b */
[----:B------:R-:W-:Y:S02]  /*1140*/  IADD3 R80, P0, R34, 0x200, RZ ;  /* 0x0000020022507810 */ /* 0x000fe40007f1e0ff */
[----:B------:R-:W-:Y:S01]  /*1150*/  IADD3.X R77, RZ, R33, RZ, P1, !PT ;  /* 0x00000021ff4d7210 */ /* 0x000fe20000ffe4ff */
[----:B------:R-:W-:Y:S01]  /*1160*/  IMAD.WIDE R26, R26, R27, c[0x0][0x168] ;  /* 0x00005a001a1a7625 */ /* 0x000fe200078e021b */
[----:B------:R5:W-:Y:S01]  /*1170*/  LDGSTS.E.BYPASS.128 [R86], [R10.64] ;  /* 0x000000000a567fae */ /* 0x000be2000b901c44 */
[----:B------:R-:W-:Y:S02]  /*1180*/  IADD3 R72, P1, R24, 0x200, RZ ;  /* 0x0000020018487810 */ /* 0x000fe40007f3e0ff */
[----:B------:R-:W-:Y:S01]  /*1190*/  IADD3.X R79, RZ, R35, RZ, P0, !PT ;  /* 0x00000023ff4f7210 */ /* 0x000fe200007fe4ff */
[----:B------:R1:W-:Y:S01]  /*11a0*/  LDGSTS.E.BYPASS.128 [R85], [R26.64] ;  /* 0x000000001a557fae */ /* 0x0003e2000b901c44 */
[----:B------:R-:W-:-:S02]  /*11b0*/  IADD3.X R71, RZ, R25, RZ, P1, !PT ;  /* 0x00000019ff477210 */ /* 0x000fc40000ffe4ff */
[----:B------:R-:W-:Y:S01]  /*11c0*/  IADD3 R70, P0, R22, 0x200, RZ ;  /* 0x0000020016467810 */ /* 0x000fe20007f1e0ff */
[----:B------:R-:W0:Y:S01]  /*11d0*/  LDGDEPBAR ;  /* 0x00000000000079af */ /* 0x000e220000000000 */
[----:B------:R-:W-:Y:S02]  /*11e0*/  IADD3 R64, P3, R26, 0x200, RZ ;  /* 0x000002001a407810 */ /* 0x000fe40007f7e0ff */
[----:B------:R-:W-:Y:S01]  /*11f0*/  IADD3 R68, P1, R20, 0x200, RZ ;  /* 0x0000020014447810 */ /* 0x000fe20007f3e0ff */
[----:B------:R1:W-:Y:S01]  /*1200*/  LDGSTS.E.BYPASS.128 [R92+0x4000], [R18.64] ;  /* 0x04000000125c7fae */ /* 0x0003e2000b901c44 */
[----:B------:R-:W-:Y:S02]  /*1210*/  IADD3.X R69, RZ, R23, RZ, P0, !PT ;  /* 0x00000017ff457210 */ /* 0x000fe400007fe4ff */
[----:B------:R-:W-:Y:S01]  /*1220*/  IADD3.X R63, RZ, R27, RZ, P3, !PT ;  /* 0x0000001bff3f7210 */ /* 0x000fe20001ffe4ff */
[----:B------:R2:W-:Y:S01]  /*1230*/  LDGSTS.E.BYPASS.128 [R91+0x4000], [R20.64] ;  /* 0x04000000145b7fae */ /* 0x0005e2000b901c44 */
[----:B------:R-:W-:-:S02]  /*1240*/  IADD3.X R67, RZ, R21, RZ, P1, !PT ;  /* 0x00000015ff437210 */ /* 0x000fc40000ffe4ff */
[----:B------:R-:W-:Y:S01]  /*1250*/  IADD3 R62, P0, R10, 0x200, RZ ;  /* 0x000002000a3e7810 */ /* 0x000fe20007f1e0ff */
[----:B------:R3:W-:Y:S01]  /*1260*/  LDGSTS.E.BYPASS.128 [R90+0x4000], [R22.64] ;  /* 0x04000000165a7fae */ /* 0x0007e2000b901c44 */
[----:B------:R-:W-:Y:S02]  /*1270*/  IADD3 R2, P3, R4, 0x200, RZ ;  /* 0x0000020004027810 */ /* 0x000fe40007f7e0ff */
[----:B------:R-:W-:Y:S01]  /*1280*/  IADD3 R60, P1, R6, 0x200, RZ ;  /* 0x00000200063c7810 */ /* 0x000fe20007f3e0ff */
[----:B------:R3:W-:Y:S01]  /*1290*/  LDGSTS.E.BYPASS.128 [R89+0x4000], [R24.64] ;  /* 0x0400000018597fae */ /* 0x0007e2000b901c44 */
[----:B------:R-:W-:Y:S01]  /*12a0*/  IADD3.X R61, RZ, R11, RZ, P0, !PT ;  /* 0x0000000bff3d7210 */ /* 0x000fe200007fe4ff */
[----:B-1----:R-:W-:Y:S01]  /*12b0*/  CS2R R18, SRZ ;  /* 0x0000000000127805 */ /* 0x002fe2000001ff00 */
[----:B----4-:R-:W-:Y:S01]  /*12c0*/  IADD3.X R4, RZ, R5, RZ, P3, !PT ;  /* 0x00000005ff047210 */ /* 0x010fe20001ffe4ff */
[----:B------:R1:W-:Y:S01]  /*12d0*/  LDGSTS.E.BYPASS.128 [R88+0x4000], [R28.64] ;  /* 0x040000001c587fae */ /* 0x0003e2000b901c44 */
[----:B-----5:R-:W-:Y:S01]  /*12e0*/  IADD3.X R11, RZ, R7, RZ, P1, !PT ;  /* 0x00000007ff0b7210 */ /* 0x020fe20000ffe4ff */
[----:B--2---:R-:W-:Y:S01]  /*12f0*/  CS2R R20, SRZ ;  /* 0x0000000000147805 */ /* 0x004fe2000001ff00 */
[----:B------:R-:W-:Y:S01]  /*1300*/  IADD3 R5, P0, R14, 0x200, RZ ;  /* 0x000002000e057810 */ /* 0x000fe20007f1e0ff */
[----:B------:R1:W-:Y:S01]  /*1310*/  LDGSTS.E.BYPASS.128 [R87+0x4000], [R30.64] ;  /* 0x040000001e577fae */ /* 0x0003e2000b901c44 */
[----:B------:R-:W-:Y:S01]  /*1320*/  IADD3 R6, P1, R8, 0x200, RZ ;  /* 0x0000020008067810 */ /* 0x000fe20007f3e0ff */
[----:B---3--:R-:W-:Y:S01]  /*1330*/  CS2R R22, SRZ ;  /* 0x0000000000167805 */ /* 0x008fe2000001ff00 */
[----:B------:R-:W-:Y:S01]  /*1340*/  IADD3 R7, P2, R12, 0x200, RZ ;  /* 0x000002000c077810 */ /* 0x000fe20007f5e0ff */
[----:B------:R1:W-:Y:S01]  /*1350*/  LDGSTS.E.BYPASS.128 [R86+0x4000], [R32.64] ;  /* 0x0400000020567fae */ /* 0x0003e2000b901c44 */
[----:B------:R-:W-:-:S02]  /*1360*/  IADD3.X R8, RZ, R15, RZ, P0, !PT ;  /* 0x0000000fff087210 */ /* 0x000fc400007fe4ff */
[----:B------:R-:W-:Y:S01]  /*1370*/  IADD3.X R9, RZ, R9, RZ, P1, !PT ;  /* 0x00000009ff097210 */ /* 0x000fe20000ffe4ff */
[----:B------:R1:W-:Y:S01]  /*1380*/  LDGSTS.E.BYPASS.128 [R85+0x4000], [R34.64] ;  /* 0x0400000022557fae */ /* 0x0003e2000b901c44 */
[----:B------:R-:W-:Y:S01]  /*1390*/  IADD3.X R10, RZ, R13, RZ, P2, !PT ;  /* 0x0000000dff0a7210 */ /* 0x000fe200017fe4ff */
[----:B------:R-:W-:Y:S01]  /*13a0*/  CS2R R14, SRZ ;  /* 0x00000000000e7805 */ /* 0x000fe2000001ff00 */
[----:B------:R-:W-:Y:S01]  /*13b0*/  PLOP3.LUT P0, PT, PT, PT, PT, 0x80, 0x0 ;  /* 0x000000000000781c */ /* 0x000fe20003f0f070 */
[----:B------:R-:W0:Y:S01]  /*13c0*/  LDGDEPBAR ;  /* 0x00000000000079af */ /* 0x000e220000000000 */
[----:B------:R-:W-:Y:S02]  /*13d0*/  UMOV UR4, URZ ;  /* 0x0000003f00047c82 */ /* 0x000fe40008000000 */
[----:B------:R-:W-:Y:S01]  /*13e0*/  UMOV UR5, URZ ;  /* 0x0000003f00057c82 */ /* 0x000fe20008000000 */
[----:B------:R-:W-:-:S04]  /*13f0*/  DEPBAR.LE SB0, 0x0 ;  /* 0x000080000000791a */ /* 0x000fc80000000000 */
[----:B-1----:R-:W-:Y:S06]  /*1400*/  BAR.SYNC 0x0 ;  /* 0x0000000000007b1d */ /* 0x002fec0000000000 */
.L_x_1:
[----:B------:R-:W-:Y:S01]  /*1410*/  LEA R94, R83, 0x4000, 0x9 ;  /* 0x00004000535e7811 */ /* 0x000fe200078e48ff */
[----:B------:R-:W-:Y:S01]  /*1420*/  LDS.128 R44, [R84+0x200] ;  /* 0x00020000542c7984 */ /* 0x000fe20000000c00 */
[----:B------:R-:W-:-:S03]  /*1430*/  ULDC.64 UR6, c[0x0][0x118] ;  /* 0x0000460000067ab9 */ /* 0x000fc60000000a00 */
[----:B------:R-:W1:Y:S04]  /*1440*/  LDS.128 R28, [R94+0x200] ;  /* 0x000200005e1c7984 */ /* 0x000e680000000c00 */
[----:B------:R-:W2:Y:S04]  /*1450*/  LDS.128 R32, [R94] ;  /* 0x000000005e207984 */ /* 0x000ea80000000c00 */
[----:B------:R-:W3:Y:S04]  /*1460*/  LDS.128 R36, [R84+0x2000] ;  /* 0x0020000054247984 */ /* 0x000ee80000000c00 */
[----:B------:R-:W4:Y:S04]  /*1470*/  LDS.128 R40, [R84+0x2200] ;  /* 0x0022000054287984 */ /* 0x000f280000000c00 */
[----:B------:R-:W5:Y:S04]  /*1480*/  LDS.128 R48, [R84] ;  /* 0x0000000054307984 */ /* 0x000f680000000c00 */
[----:B------:R-:W-:Y:S01]  /*1490*/  LDS.128 R52, [R84+0x210] ;  /* 0x0002100054347984 */ /* 0x000fe20000000c00 */
[----:B-1----:R-:W-:-:S04]  /*14a0*/  FFMA R12, R44, R28, R15 ;  /* 0x0000001c2c0c7223 */ /* 0x002fc8000000000f */
[C---:B------:R-:W-:Y:S01]  /*14b0*/  FFMA R13, R45.reuse, R29, R12 ;  /* 0x0000001d2d0d7223 */ /* 0x040fe2000000000c */
[-C--:B--2---:R-:W-:Y:S01]  /*14c0*/  FFMA R14, R44, R32.reuse, R14 ;  /* 0x000000202c0e7223 */ /* 0x084fe2000000000e */
[C---:B---3--:R-:W-:Y:S01]  /*14d0*/  FFMA R18, R36.reuse, R32, R18 ;  /* 0x0000002024127223 */ /* 0x048fe20000000012 */
[----:B------:R-:W-:Y:S02]  /*14e0*/  FFMA R12, R36, R28, R19 ;  /* 0x0000001c240c7223 */ /* 0x000fe40000000013 */
[-C--:B------:R-:W-:Y:S01]  /*14f0*/  FFMA R45, R45, R33.reuse, R14 ;  /* 0x000000212d2d7223 */ /* 0x080fe2000000000e */
[----:B------:R-:W-:Y:S01]  /*1500*/  FFMA R36, R46, R30, R13 ;  /* 0x0000001e2e247223 */ /* 0x000fe2000000000d */
[C---:B------:R-:W-:Y:S01]  /*1510*/  FFMA R57, R37.reuse, R33, R18 ;  /* 0x0000002125397223 */ /* 0x040fe20000000012 */
[----:B------:R-:W-:Y:S01]  /*1520*/  FFMA R37, R37, R29, R12 ;  /* 0x0000001d25257223 */ /* 0x000fe2000000000c */
[C---:B----4-:R-:W-:Y:S01]  /*1530*/  FFMA R22, R40.reuse, R32, R22 ;  /* 0x0000002028167223 */ /* 0x050fe20000000016 */
[----:B------:R-:W1:Y:S01]  /*1540*/  LDS.128 R12, [R94+0x10] ;  /* 0x000010005e0c7984 */ /* 0x000e620000000c00 */
[----:B------:R-:W-:Y:S01]  /*1550*/  FFMA R24, R40, R28, R23 ;  /* 0x0000001c28187223 */ /* 0x000fe20000000017 */
[C---:B-----5:R-:W-:Y:S01]  /*1560*/  FFMA R32, R48.reuse, R32, R20 ;  /* 0x0000002030207223 */ /* 0x060fe20000000014 */
[C---:B------:R-:W-:Y:S01]  /*1570*/  FFMA R59, R41.reuse, R33, R22 ;  /* 0x00000021293b7223 */ /* 0x040fe20000000016 */
[----:B------:R-:W-:Y:S01]  /*1580*/  FFMA R28, R48, R28, R21 ;  /* 0x0000001c301c7223 */ /* 0x000fe20000000015 */
[----:B------:R-:W2:Y:S01]  /*1590*/  LDS.128 R16, [R94+0x210] ;  /* 0x000210005e107984 */ /* 0x000ea20000000c00 */
[-C--:B------:R-:W-:Y:S01]  /*15a0*/  FFMA R41, R41, R29.reuse, R24 ;  /* 0x0000001d29297223 */ /* 0x080fe20000000018 */
[-C--:B------:R-:W-:Y:S01]  /*15b0*/  FFMA R46, R46, R34.reuse, R45 ;  /* 0x000000222e2e7223 */ /* 0x080fe2000000002d */
[C---:B------:R-:W-:Y:S01]  /*15c0*/  FFMA R29, R49.reuse, R29, R28 ;  /* 0x0000001d311d7223 */ /* 0x040fe2000000001c */
[----:B------:R-:W3:Y:S01]  /*15d0*/  LDS.128 R20, [R84+0x2010] ;  /* 0x0020100054147984 */ /* 0x000ee20000000c00 */
[----:B------:R-:W-:Y:S01]  /*15e0*/  FFMA R33, R49, R33, R32 ;  /* 0x0000002131217223 */ /* 0x000fe20000000020 */
[C---:B------:R-:W-:Y:S01]  /*15f0*/  FFMA R49, R47.reuse, R31, R36 ;  /* 0x0000001f2f317223 */ /* 0x040fe20000000024 */
[-C--:B------:R-:W-:Y:S01]  /*1600*/  FFMA R95, R47, R35.reuse, R46 ;  /* 0x000000232f5f7223 */ /* 0x080fe2000000002e */
[----:B------:R-:W4:Y:S01]  /*1610*/  LDS.128 R24, [R84+0x2210] ;  /* 0x0022100054187984 */ /* 0x000f220000000c00 */
[C---:B------:R-:W-:Y:S01]  /*1620*/  FFMA R32, R38.reuse, R34, R57 ;  /* 0x0000002226207223 */ /* 0x040fe20000000039 */
[----:B------:R-:W-:Y:S01]  /*1630*/  FFMA R38, R38, R30, R37 ;  /* 0x0000001e26267223 */ /* 0x000fe20000000025 */
[C---:B------:R-:W-:Y:S01]  /*1640*/  FFMA R28, R42.reuse, R34, R59 ;  /* 0x000000222a1c7223 */ /* 0x040fe2000000003b */
[----:B------:R-:W5:Y:S01]  /*1650*/  LDS.128 R44, [R84+0x10] ;  /* 0x00001000542c7984 */ /* 0x000f620000000c00 */
[C---:B------:R-:W-:Y:S01]  /*1660*/  FFMA R57, R39.reuse, R35, R32 ;  /* 0x0000002327397223 */ /* 0x040fe20000000020 */
[----:B------:R-:W-:Y:S01]  /*1670*/  FFMA R59, R39, R31, R38 ;  /* 0x0000001f273b7223 */ /* 0x000fe20000000026 */
[-C--:B------:R-:W-:Y:S01]  /*1680*/  FFMA R42, R42, R30.reuse, R41 ;  /* 0x0000001e2a2a7223 */ /* 0x080fe20000000029 */
[C---:B------:R-:W-:Y:S01]  /*1690*/  FFMA R39, R43.reuse, R35, R28 ;  /* 0x000000232b277223 */ /* 0x040fe2000000001c */
[C---:B------:R-:W-:Y:S01]  /*16a0*/  FFMA R30, R50.reuse, R30, R29 ;  /* 0x0000001e321e7223 */ /* 0x040fe2000000001d */
[----:B------:R-:W-:Y:S01]  /*16b0*/  FFMA R34, R50, R34, R33 ;  /* 0x0000002232227223 */ /* 0x000fe20000000021 */
[----:B------:R-:W-:-:S02]  /*16c0*/  FFMA R43, R43, R31, R42 ;  /* 0x0000001f2b2b7223 */ /* 0x000fc4000000002a */
[C---:B------:R-:W-:Y:S01]  /*16d0*/  FFMA R37, R51.reuse, R31, R30 ;  /* 0x0000001f33257223 */ /* 0x040fe2000000001e */
[----:B------:R-:W-:Y:S02]  /*16e0*/  FFMA R41, R51, R35, R34 ;  /* 0x0000002333297223 */ /* 0x000fe40000000022 */
[----:B------:R-:W-:Y:S01]  /*16f0*/  LDS.128 R32, [R94+0x220] ;  /* 0x000220005e207984 */ /* 0x000fe20000000c00 */
[----:B-1----:R-:W-:-:S04]  /*1700*/  FFMA R28, R52, R12, R95 ;  /* 0x0000000c341c7223 */ /* 0x002fc8000000005f */
[C---:B------:R-:W-:Y:S01]  /*1710*/  FFMA R29, R53.reuse, R13, R28 ;  /* 0x0000000d351d7223 */ /* 0x040fe2000000001c */
[----:B--2---:R-:W-:Y:S02]  /*1720*/  FFMA R52, R52, R16, R49 ;  /* 0x0000001034347223 */ /* 0x004fe40000000031 */
[----:B------:R-:W-:Y:S01]  /*1730*/  LDS.128 R48, [R84+0x220] ;  /* 0x0002200054307984 */ /* 0x000fe20000000c00 */
[C---:B---3--:R-:W-:Y:S01]  /*1740*/  FFMA R30, R20.reuse, R12, R57 ;  /* 0x0000000c141e7223 */ /* 0x048fe20000000039 */
[----:B------:R-:W-:Y:S01]  /*1750*/  FFMA R28, R20, R16, R59 ;  /* 0x00000010141c7223 */ /* 0x000fe2000000003b */
[----:B------:R-:W-:Y:S01]  /*1760*/  FFMA R20, R54, R14, R29 ;  /* 0x0000000e36147223 */ /* 0x000fe2000000001d */
[----:B------:R-:W-:Y:S01]  /*1770*/  FFMA R53, R53, R17, R52 ;  /* 0x0000001135357223 */ /* 0x000fe20000000034 */
[C---:B------:R-:W-:Y:S01]  /*1780*/  FFMA R57, R21.reuse, R13, R30 ;  /* 0x0000000d15397223 */ /* 0x040fe2000000001e */
[C---:B----4-:R-:W-:Y:S01]  /*1790*/  FFMA R36, R24.reuse, R16, R43 ;  /* 0x0000001018247223 */ /* 0x050fe2000000002b */
[----:B------:R-:W-:Y:S01]  /*17a0*/  FFMA R21, R21, R17, R28 ;  /* 0x0000001115157223 */ /* 0x000fe2000000001c */
[----:B------:R-:W-:Y:S01]  /*17b0*/  FFMA R24, R24, R12, R39 ;  /* 0x0000000c18187223 */ /* 0x000fe20000000027 */
[----:B------:R-:W1:Y:S01]  /*17c0*/  LDS.128 R28, [R94+0x20] ;  /* 0x000020005e1c7984 */ /* 0x000e620000000c00 */
[C---:B-----5:R-:W-:Y:S01]  /*17d0*/  FFMA R16, R44.reuse, R16, R37 ;  /* 0x000000102c107223 */ /* 0x060fe20000000025 */
[----:B------:R-:W-:Y:S01]  /*17e0*/  FFMA R12, R44, R12, R41 ;  /* 0x0000000c2c0c7223 */ /* 0x000fe20000000029 */
[C---:B------:R-:W-:Y:S01]  /*17f0*/  FFMA R59, R25.reuse, R13, R24 ;  /* 0x0000000d193b7223 */ /* 0x040fe20000000018 */
[-C--:B------:R-:W-:Y:S01]  /*1800*/  FFMA R25, R25, R17.reuse, R36 ;  /* 0x0000001119197223 */ /* 0x080fe20000000024 */
[----:B------:R-:W-:Y:S01]  /*1810*/  FFMA R54, R54, R18, R53 ;  /* 0x0000001236367223 */ /* 0x000fe20000000035 */
[----:B------:R-:W2:Y:S01]  /*1820*/  LDS.128 R36, [R84+0x2020] ;  /* 0x0020200054247984 */ /* 0x000ea20000000c00 */
[C---:B------:R-:W-:Y:S01]  /*1830*/  FFMA R17, R45.reuse, R17, R16 ;  /* 0x000000112d117223 */ /* 0x040fe20000000010 */
[----:B------:R-:W-:Y:S01]  /*1840*/  FFMA R13, R45, R13, R12 ;  /* 0x0000000d2d0d7223 */ /* 0x000fe2000000000c */
[C---:B------:R-:W-:Y:S01]  /*1850*/  FFMA R45, R55.reuse, R15, R20 ;  /* 0x0000000f372d7223 */ /* 0x040fe20000000014 */
[----:B------:R-:W3:Y:S01]  /*1860*/  LDS.128 R40, [R84+0x2220] ;  /* 0x0022200054287984 */ /* 0x000ee20000000c00 */
[----:B------:R-:W-:Y:S01]  /*1870*/  FFMA R95, R55, R19, R54 ;  /* 0x00000013375f7223 */ /* 0x000fe20000000036 */
[C---:B------:R-:W-:Y:S01]  /*1880*/  FFMA R16, R22.reuse, R14, R57 ;  /* 0x0000000e16107223 */ /* 0x040fe20000000039 */
[----:B------:R-:W-:Y:S01]  /*1890*/  FFMA R22, R22, R18, R21 ;  /* 0x0000001216167223 */ /* 0x000fe20000000015 */
[----:B------:R-:W4:Y:S01]  /*18a0*/  LDS.128 R52, [R84+0x20] ;  /* 0x0000200054347984 */ /* 0x000f220000000c00 */
[-C--:B------:R-:W-:Y:S01]  /*18b0*/  FFMA R12, R26, R14.reuse, R59 ;  /* 0x0000000e1a0c7223 */ /* 0x080fe2000000003b */
[C---:B------:R-:W-:Y:S01]  /*18c0*/  FFMA R57, R23.reuse, R15, R16 ;  /* 0x0000000f17397223 */ /* 0x040fe20000000010 */
[----:B------:R-:W-:Y:S01]  /*18d0*/  FFMA R59, R23, R19, R22 ;  /* 0x00000013173b7223 */ /* 0x000fe20000000016 */
[----:B------:R-:W-:Y:S01]  /*18e0*/  FFMA R14, R46, R14, R13 ;  /* 0x0000000e2e0e7223 */ /* 0x000fe2000000000d */
[-C--:B------:R-:W-:Y:S01]  /*18f0*/  FFMA R23, R27, R15.reuse, R12 ;  /* 0x0000000f1b177223 */ /* 0x080fe2000000000c */
[-C--:B------:R-:W-:Y:S01]  /*1900*/  FFMA R26, R26, R18.reuse, R25 ;  /* 0x000000121a1a7223 */ /* 0x080fe20000000019 */
[----:B------:R-:W-:Y:S01]  /*1910*/  FFMA R18, R46, R18, R17 ;  /* 0x000000122e127223 */ /* 0x000fe20000000011 */
[----:B------:R-:W-:-:S02]  /*1920*/  FFMA R25, R47, R15, R14 ;  /* 0x0000000f2f197223 */ /* 0x000fc4000000000e */
[-C--:B------:R-:W-:Y:S01]  /*1930*/  FFMA R27, R27, R19.reuse, R26 ;  /* 0x000000131b1b7223 */ /* 0x080fe2000000001a */
[----:B------:R-:W-:Y:S02]  /*1940*/  FFMA R21, R47, R19, R18 ;  /* 0x000000132f157223 */ /* 0x000fe40000000012 */
[----:B------:R-:W-:Y:S01]  /*1950*/  LDS.128 R16, [R94+0x230] ;  /* 0x000230005e107984 */ /* 0x000fe20000000c00 */
[C---:B-1----:R-:W-:Y:S01]  /*1960*/  FFMA R12, R48.reuse, R28, R45 ;  /* 0x0000001c300c7223 */ /* 0x042fe2000000002d */
[----:B------:R-:W-:Y:S02]  /*1970*/  FFMA R48, R48, R32, R95 ;  /* 0x0000002030307223 */ /* 0x000fe4000000005f */
[----:B------:R-:W-:Y:S01]  /*1980*/  LDS.128 R44, [R84+0x230] ;  /* 0x00023000542c7984 */ /* 0x000fe20000000c00 */
[C---:B------:R-:W-:Y:S01]  /*1990*/  FFMA R13, R49.reuse, R29, R12 ;  /* 0x0000001d310d7223 */ /* 0x040fe2000000000c */
[----:B------:R-:W-:Y:S01]  /*19a0*/  FFMA R49, R49, R33, R48 ;  /* 0x0000002131317223 */ /* 0x000fe20000000030 */
[C---:B--2---:R-:W-:Y:S01]  /*19b0*/  FFMA R14, R36.reuse, R28, R57 ;  /* 0x0000001c240e7223 */ /* 0x044fe20000000039 */
[----:B------:R-:W-:Y:S01]  /*19c0*/  FFMA R12, R36, R32, R59 ;  /* 0x00000020240c7223 */ /* 0x000fe2000000003b */
[C---:B------:R-:W-:Y:S01]  /*19d0*/  FFMA R36, R50.reuse, R30, R13 ;  /* 0x0000001e32247223 */ /* 0x040fe2000000000d */
[----:B------:R-:W-:Y:S01]  /*19e0*/  FFMA R50, R50, R34, R49 ;  /* 0x0000002232327223 */ /* 0x000fe20000000031 */
[C---:B------:R-:W-:Y:S01]  /*19f0*/  FFMA R57, R37.reuse, R29, R14 ;  /* 0x0000001d25397223 */ /* 0x040fe2000000000e */
[C---:B---3--:R-:W-:Y:S01]  /*1a00*/  FFMA R20, R40.reuse, R32, R27 ;  /* 0x0000002028147223 */ /* 0x048fe2000000001b */
[----:B------:R-:W-:Y:S01]  /*1a10*/  FFMA R37, R37, R33, R12 ;  /* 0x0000002125257223 */ /* 0x000fe2000000000c */
[----:B------:R-:W-:Y:S01]  /*1a20*/  FFMA R40, R40, R28, R23 ;  /* 0x0000001c28287223 */ /* 0x000fe20000000017 */
[----:B------:R-:W1:Y:S01]  /*1a30*/  LDS.128 R12, [R94+0x30] ;  /* 0x000030005e0c7984 */ /* 0x000e620000000c00 */
[C---:B----4-:R-:W-:Y:S01]  /*1a40*/  FFMA R32, R52.reuse, R32, R21 ;  /* 0x0000002034207223 */ /* 0x050fe20000000015 */
[----:B------:R-:W-:Y:S01]  /*1a50*/  FFMA R28, R52, R28, R25 ;  /* 0x0000001c341c7223 */ /* 0x000fe20000000019 */
[C---:B------:R-:W-:Y:S01]  /*1a60*/  FFMA R59, R41.reuse, R29, R40 ;  /* 0x0000001d293b7223 */ /* 0x040fe20000000028 */
[-C--:B------:R-:W-:Y:S01]  /*1a70*/  FFMA R41, R41, R33.reuse, R20 ;  /* 0x0000002129297223 */ /* 0x080fe20000000014 */
        /* <DEDUP_REMOVED lines=21> */
[-C--:B------:R-:W-:Y:S02]  /*1bd0*/  FFMA R44, R44, R16.reuse, R95 ;  /* 0x000000102c2c7223 */ /* 0x080fe4000000005f */
[----:B------:R-:W-:Y:S01]  /*1be0*/  LDS.128 R52, [R84+0x240] ;  /* 0x0002400054347984 */ /* 0x000fe20000000c00 */
[C---:B------:R-:W-:Y:S01]  /*1bf0*/  FFMA R29, R45.reuse, R13, R28 ;  /* 0x0000000d2d1d7223 */ /* 0x040fe2000000001c */
[C---:B--2---:R-:W-:Y:S01]  /*1c00*/  FFMA R36, R24.reuse, R16, R43 ;  /* 0x0000001018247223 */ /* 0x044fe2000000002b */
[-C--:B------:R-:W-:Y:S01]  /*1c10*/  FFMA R24, R24, R12.reuse, R39 ;  /* 0x0000000c18187223 */ /* 0x080fe20000000027 */
[----:B------:R-:W-:Y:S01]  /*1c20*/  FFMA R45, R45, R17, R44 ;  /* 0x000000112d2d7223 */ /* 0x000fe2000000002c */
[C---:B---3--:R-:W-:Y:S01]  /*1c30*/  FFMA R30, R20.reuse, R12, R57 ;  /* 0x0000000c141e7223 */ /* 0x048fe20000000039 */
[----:B------:R-:W-:Y:S01]  /*1c40*/  FFMA R28, R20, R16, R59 ;  /* 0x00000010141c7223 */ /* 0x000fe2000000003b */
[----:B------:R-:W-:Y:S01]  /*1c50*/  FFMA R20, R46, R14, R29 ;  /* 0x0000000e2e147223 */ /* 0x000fe2000000001d */
[-C--:B------:R-:W-:Y:S01]  /*1c60*/  FFMA R59, R25, R13.reuse, R24 ;  /* 0x0000000d193b7223 */ /* 0x080fe20000000018 */
[C---:B------:R-:W-:Y:S01]  /*1c70*/  FFMA R57, R21.reuse, R13, R30 ;  /* 0x0000000d15397223 */ /* 0x040fe2000000001e */
[-C--:B------:R-:W-:Y:S01]  /*1c80*/  FFMA R21, R21, R17.reuse, R28 ;  /* 0x0000001115157223 */ /* 0x080fe2000000001c */
[-C--:B------:R-:W-:Y:S01]  /*1c90*/  FFMA R25, R25, R17.reuse, R36 ;  /* 0x0000001119197223 */ /* 0x080fe20000000024 */
[----:B------:R-:W1:Y:S01]  /*1ca0*/  LDS.128 R28, [R94+0x40] ;  /* 0x000040005e1c7984 */ /* 0x000e620000000c00 */
[C---:B----4-:R-:W-:Y:S01]  /*1cb0*/  FFMA R16, R48.reuse, R16, R37 ;  /* 0x0000001030107223 */ /* 0x050fe20000000025 */
[----:B------:R-:W-:Y:S01]  /*1cc0*/  FFMA R12, R48, R12, R41 ;  /* 0x0000000c300c7223 */ /* 0x000fe20000000029 */
        /* <DEDUP_REMOVED lines=25> */
[C---:B--2---:R-:W-:Y:S01]  /*1e60*/  FFMA R14, R36.reuse, R28, R57 ;  /* 0x0000001c240e7223 */ /* 0x044fe20000000039 */
[-C--:B------:R-:W-:Y:S01]  /*1e70*/  FFMA R12, R36, R32.reuse, R59 ;  /* 0x00000020240c7223 */ /* 0x080fe2000000003b */
[----:B------:R-:W-:Y:S01]  /*1e80*/  FFMA R53, R53, R33, R52 ;  /* 0x0000002135357223 */ /* 0x000fe20000000034 */
[----:B---3--:R-:W-:Y:S01]  /*1e90*/  FFMA R20, R40, R32, R27 ;  /* 0x0000002028147223 */ /* 0x008fe2000000001b */
[C---:B------:R-:W-:Y:S01]  /*1ea0*/  FFMA R57, R37.reuse, R29, R14 ;  /* 0x0000001d25397223 */ /* 0x040fe2000000000e */
[----:B------:R-:W-:Y:S01]  /*1eb0*/  FFMA R36, R54, R30, R13 ;  /* 0x0000001e36247223 */ /* 0x000fe2000000000d */
[----:B------:R-:W-:Y:S01]  /*1ec0*/  FFMA R37, R37, R33, R12 ;  /* 0x0000002125257223 */ /* 0x000fe2000000000c */
[----:B------:R-:W-:Y:S01]  /*1ed0*/  FFMA R40, R40, R28, R23 ;  /* 0x0000001c28287223 */ /* 0x000fe20000000017 */
[----:B------:R-:W1:Y:S01]  /*1ee0*/  LDS.128 R12, [R94+0x50] ;  /* 0x000050005e0c7984 */ /* 0x000e620000000c00 */
[C---:B----4-:R-:W-:Y:S01]  /*1ef0*/  FFMA R32, R44.reuse, R32, R21 ;  /* 0x000000202c207223 */ /* 0x050fe20000000015 */
        /* <DEDUP_REMOVED lines=694> */
[-C--:B------:R-:W-:Y:S01]  /*4a60*/  FFMA R28, R42, R30.reuse, R59 ;  /* 0x0000001e2a1c7223 */ /* 0x080fe2000000003b */
[C---:B------:R-:W-:Y:S01]  /*4a70*/  FFMA R32, R38.reuse, R30, R57 ;  /* 0x0000001e26207223 */ /* 0x040fe20000000039 */
[----:B------:R-:W4:Y:S01]  /*4a80*/  LDS.128 R52, [R84+0x170] ;  /* 0x0001700054347984 */ /* 0x000f220000000c00 */
[-C--:B------:R-:W-:Y:S01]  /*4a90*/  FFMA R38, R38, R34.reuse, R37 ;  /* 0x0000002226267223 */ /* 0x080fe20000000025 */
[-C--:B------:R-:W-:Y:S01]  /*4aa0*/  FFMA R42, R42, R34.reuse, R41 ;  /* 0x000000222a2a7223 */ /* 0x080fe20000000029 */
[-C--:B------:R-:W-:Y:S01]  /*4ab0*/  FFMA R37, R43, R31.reuse, R28 ;  /* 0x0000001f2b257223 */ /* 0x080fe2000000001c */
[C---:B------:R-:W-:Y:S01]  /*4ac0*/  FFMA R34, R46.reuse, R34, R33 ;  /* 0x000000222e227223 */ /* 0x040fe20000000021 */
[C---:B------:R-:W-:Y:S01]  /*4ad0*/  FFMA R57, R39.reuse, R31, R32 ;  /* 0x0000001f27397223 */ /* 0x040fe20000000020 */
[----:B------:R-:W-:Y:S01]  /*4ae0*/  FFMA R30, R46, R30, R29 ;  /* 0x0000001e2e1e7223 */ /* 0x000fe2000000001d */
[-C--:B------:R-:W-:Y:S01]  /*4af0*/  FFMA R39, R39, R35.reuse, R38 ;  /* 0x0000002327277223 */ /* 0x080fe20000000026 */
[-C--:B------:R-:W-:Y:S01]  /*4b00*/  FFMA R41, R47, R35.reuse, R34 ;  /* 0x000000232f297223 */ /* 0x080fe20000000022 */
[----:B------:R-:W-:Y:S01]  /*4b10*/  FFMA R43, R43, R35, R42 ;  /* 0x000000232b2b7223 */ /* 0x000fe2000000002a */
[----:B------:R-:W-:Y:S01]  /*4b20*/  FFMA R47, R47, R31, R30 ;  /* 0x0000001f2f2f7223 */ /* 0x000fe2000000001e */
[----:B------:R-:W-:Y:S01]  /*4b30*/  LDS.128 R32, [R84+0x380] ;  /* 0x0003800054207984 */ /* 0x000fe20000000c00 */
[C---:B-1----:R-:W-:Y:S01]  /*4b40*/  FFMA R28, R48.reuse, R12, R45 ;  /* 0x0000000c301c7223 */ /* 0x042fe2000000002d */
[----:B------:R-:W-:-:S03]  /*4b50*/  FFMA R48, R48, R16, R95 ;  /* 0x0000001030307223 */ /* 0x000fc6000000005f */
        /* <DEDUP_REMOVED lines=24> */
[C---:B------:R-:W-:Y:S01]  /*4ce0*/  FFMA R12, R26.reuse, R14, R59 ;  /* 0x0000000e1a0c7223 */ /* 0x040fe2000000003b */
[C---:B------:R-:W-:Y:S01]  /*4cf0*/  FFMA R57, R23.reuse, R15, R16 ;  /* 0x0000000f17397223 */ /* 0x040fe20000000010 */
[----:B------:R-:W-:Y:S01]  /*4d00*/  FFMA R59, R23, R19, R22 ;  /* 0x00000013173b7223 */ /* 0x000fe20000000016 */
[----:B------:R-:W5:Y:S01]  /*4d10*/  LDS.128 R48, [R84+0x180] ;  /* 0x0001800054307984 */ /* 0x000f620000000c00 */
[----:B------:R-:W-:Y:S01]  /*4d20*/  FFMA R23, R27, R15, R12 ;  /* 0x0000000f1b177223 */ /* 0x000fe2000000000c */
[----:B------:R-:W-:Y:S01]  /*4d30*/  FFMA R26, R26, R18, R25 ;  /* 0x000000121a1a7223 */ /* 0x000fe20000000019 */
[C---:B------:R-:W-:Y:S01]  /*4d40*/  FFMA R14, R54.reuse, R14, R13 ;  /* 0x0000000e360e7223 */ /* 0x040fe2000000000d */
[----:B------:R-:W-:-:S02]  /*4d50*/  FFMA R18, R54, R18, R17 ;  /* 0x0000001236127223 */ /* 0x000fc40000000011 */
[----:B------:R-:W-:Y:S01]  /*4d60*/  FFMA R27, R27, R19, R26 ;  /* 0x000000131b1b7223 */ /* 0x000fe2000000001a */
[C---:B------:R-:W-:Y:S01]  /*4d70*/  FFMA R25, R55.reuse, R15, R14 ;  /* 0x0000000f37197223 */ /* 0x040fe2000000000e */
[----:B------:R-:W-:Y:S02]  /*4d80*/  FFMA R21, R55, R19, R18 ;  /* 0x0000001337157223 */ /* 0x000fe40000000012 */
[----:B------:R-:W-:Y:S01]  /*4d90*/  LDS.128 R16, [R94+0x390] ;  /* 0x000390005e107984 */ /* 0x000fe20000000c00 */
[----:B-1----:R-:W-:-:S03]  /*4da0*/  FFMA R12, R32, R28, R53 ;  /* 0x0000001c200c7223 */ /* 0x002fc60000000035 */
[----:B------:R-:W-:Y:S01]  /*4db0*/  LDS.128 R52, [R84+0x390] ;  /* 0x0003900054347984 */ /* 0x000fe20000000c00 */
[----:B------:R-:W-:Y:S01]  /*4dc0*/  FFMA R13, R33, R29, R12 ;  /* 0x0000001d210d7223 */ /* 0x000fe2000000000c */
[----:B--2---:R-:W-:Y:S01]  /*4dd0*/  FFMA R32, R32, R36, R95 ;  /* 0x0000002420207223 */ /* 0x004fe2000000005f */
[----:B---3--:R-:W-:-:S03]  /*4de0*/  FFMA R12, R40, R28, R57 ;  /* 0x0000001c280c7223 */ /* 0x008fc60000000039 */
[----:B------:R-:W-:Y:S01]  /*4df0*/  FFMA R33, R33, R37, R32 ;  /* 0x0000002521217223 */ /* 0x000fe20000000020 */
[----:B------:R-:W-:Y:S01]  /*4e00*/  FFMA R32, R34, R30, R13 ;  /* 0x0000001e22207223 */ /* 0x000fe2000000000d */
[-C--:B------:R-:W-:Y:S01]  /*4e10*/  FFMA R40, R40, R36.reuse, R59 ;  /* 0x0000002428287223 */ /* 0x080fe2000000003b */
[C---:B----4-:R-:W-:Y:S01]  /*4e20*/  FFMA R20, R44.reuse, R36, R27 ;  /* 0x000000242c147223 */ /* 0x050fe2000000001b */
[-C--:B------:R-:W-:Y:S01]  /*4e30*/  FFMA R57, R41, R29.reuse, R12 ;  /* 0x0000001d29397223 */ /* 0x080fe2000000000c */
        /* <DEDUP_REMOVED lines=8> */
[-C--:B------:R-:W-:Y:S01]  /*4ec0*/  FFMA R41, R41, R37.reuse, R40 ;  /* 0x0000002529297223 */ /* 0x080fe20000000028 */
[C---:B------:R-:W-:Y:S01]  /*4ed0*/  FFMA R37, R49.reuse, R37, R36 ;  /* 0x0000002531257223 */ /* 0x040fe20000000024 */
[----:B------:R-:W-:Y:S01]  /*4ee0*/  FFMA R29, R49, R29, R28 ;  /* 0x0000001d311d7223 */ /* 0x000fe2000000001c */
[----:B------:R-:W3:Y:S01]  /*4ef0*/  LDS.128 R24, [R84+0x2390] ;  /* 0x0023900054187984 */ /* 0x000ee20000000c00 */
[C---:B------:R-:W-:Y:S01]  /*4f00*/  FFMA R49, R35.reuse, R31, R32 ;  /* 0x0000001f23317223 */ /* 0x040fe20000000020 */
[----:B------:R-:W-:Y:S01]  /*4f10*/  FFMA R95, R35, R39, R34 ;  /* 0x00000027235f7223 */ /* 0x000fe20000000022 */
[-C--:B------:R-:W-:Y:S01]  /*4f20*/  FFMA R28, R46, R30.reuse, R59 ;  /* 0x0000001e2e1c7223 */ /* 0x080fe2000000003b */
[----:B------:R-:W4:Y:S01]  /*4f30*/  LDS.128 R32, [R84+0x190] ;  /* 0x0001900054207984 */ /* 0x000f220000000c00 */
[C---:B------:R-:W-:Y:S01]  /*4f40*/  FFMA R36, R42.reuse, R30, R57 ;  /* 0x0000001e2a247223 */ /* 0x040fe20000000039 */
        /* <DEDUP_REMOVED lines=57> */
[-C--:B------:R-:W-:Y:S01]  /*52e0*/  FFMA R57, R45, R37.reuse, R12 ;  /* 0x000000252d397223 */ /* 0x080fe2000000000c */
[C---:B----4-:R-:W-:Y:S01]  /*52f0*/  FFMA R20, R48.reuse, R40, R27 ;  /* 0x0000002830147223 */ /* 0x050fe2000000001b */
[----:B------:R-:W-:Y:S01]  /*5300*/  FFMA R48, R48, R36, R23 ;  /* 0x0000002430307223 */ /* 0x000fe20000000017 */
[----:B------:R-:W1:Y:S01]  /*5310*/  LDS.128 R12, [R94+0x1b0] ;  /* 0x0001b0005e0c7984 */ /* 0x000e620000000c00 */
[----:B-----5:R-:W-:Y:S01]  /*5320*/  FFMA R40, R52, R40, R21 ;  /* 0x0000002834287223 */ /* 0x020fe20000000015 */
        /* <DEDUP_REMOVED lines=14> */
[----:B------:R-:W-:Y:S01]  /*5410*/  FFMA R46, R46, R42, R45 ;  /* 0x0000002a2e2e7223 */ /* 0x000fe2000000002d */
[-C--:B------:R-:W-:Y:S01]  /*5420*/  FFMA R45, R51, R39.reuse, R36 ;  /* 0x00000027332d7223 */ /* 0x080fe20000000024 */
[----:B------:R-:W-:Y:S01]  /*5430*/  FFMA R38, R54, R38, R37 ;  /* 0x0000002636267223 */ /* 0x000fe20000000025 */
[C---:B------:R-:W-:Y:S01]  /*5440*/  FFMA R57, R47.reuse, R39, R40 ;  /* 0x000000272f397223 */ /* 0x040fe20000000028 */
[----:B------:R-:W-:Y:S01]  /*5450*/  FFMA R47, R47, R43, R46 ;  /* 0x0000002b2f2f7223 */ /* 0x000fe2000000002e */
[-C--:B------:R-:W-:Y:S01]  /*5460*/  FFMA R50, R50, R42.reuse, R49 ;  /* 0x0000002a32327223 */ /* 0x080fe20000000031 */
[----:B------:R-:W-:-:S03]  /*5470*/  FFMA R42, R54, R42, R41 ;  /* 0x0000002a362a7223 */ /* 0x000fc60000000029 */
[-C--:B------:R-:W-:Y:S01]  /*5480*/  FFMA R51, R51, R43.reuse, R50 ;  /* 0x0000002b33337223 */ /* 0x080fe20000000032 */
[C---:B------:R-:W-:Y:S01]  /*5490*/  FFMA R49, R55.reuse, R43, R42 ;  /* 0x0000002b37317223 */ /* 0x040fe2000000002a */
        /* <DEDUP_REMOVED lines=11> */
[----:B------:R-:W-:Y:S01]  /*5550*/  FFMA R21, R21, R17, R32 ;  /* 0x0000001115157223 */ /* 0x000fe20000000020 */
[C---:B---3--:R-:W-:Y:S01]  /*5560*/  FFMA R32, R24.reuse, R16, R51 ;  /* 0x0000001018207223 */ /* 0x048fe20000000033 */
[----:B------:R-:W-:Y:S01]  /*5570*/  FFMA R24, R24, R12, R45 ;  /* 0x0000000c18187223 */ /* 0x000fe2000000002d */
[----:B------:R-:W1:Y:S01]  /*5580*/  LDS.128 R36, [R84+0x3c0] ;  /* 0x0003c00054247984 */ /* 0x000e620000000c00 */
[C---:B----4-:R-:W-:Y:S01]  /*5590*/  FFMA R16, R28.reuse, R16, R49 ;  /* 0x000000101c107223 */ /* 0x050fe20000000031 */
[----:B------:R-:W-:Y:S01]  /*55a0*/  FFMA R12, R28, R12, R55 ;  /* 0x0000000c1c0c7223 */ /* 0x000fe20000000037 */
[C---:B------:R-:W-:Y:S01]  /*55b0*/  FFMA R95, R25.reuse, R13, R24 ;  /* 0x0000000d195f7223 */ /* 0x040fe20000000018 */
[----:B------:R-:W2:Y:S01]  /*55c0*/  LDS.128 R44, [R94+0x3c0] ;  /* 0x0003c0005e2c7984 */ /* 0x000ea20000000c00 */
[----:B------:R-:W-:Y:S01]  /*55d0*/  FFMA R25, R25, R17, R32 ;  /* 0x0000001119197223 */ /* 0x000fe20000000020 */
[C---:B------:R-:W-:Y:S01]  /*55e0*/  FFMA R13, R29.reuse, R13, R12 ;  /* 0x0000000d1d0d7223 */ /* 0x040fe2000000000c */
[----:B------:R-:W-:Y:S01]  /*55f0*/  FFMA R17, R29, R17, R16 ;  /* 0x000000111d117223 */ /* 0x000fe20000000010 */
[----:B------:R-:W3:Y:S01]  /*5600*/  LDS.128 R48, [R84+0x21c0] ;  /* 0x0021c00054307984 */ /* 0x000ee20000000c00 */
[-C--:B------:R-:W-:Y:S01]  /*5610*/  FFMA R12, R26, R14.reuse, R95 ;  /* 0x0000000e1a0c7223 */ /* 0x080fe2000000005f */
[C---:B------:R-:W-:Y:S01]  /*5620*/  FFMA R29, R35.reuse, R15, R20 ;  /* 0x0000000f231d7223 */ /* 0x040fe20000000014 */
[----:B------:R-:W-:Y:S01]  /*5630*/  FFMA R35, R35, R19, R34 ;  /* 0x0000001323237223 */ /* 0x000fe20000000022 */
[----:B------:R-:W4:Y:S01]  /*5640*/  LDS.128 R52, [R84+0x23c0] ;  /* 0x0023c00054347984 */ /* 0x000f220000000c00 */
[C---:B------:R-:W-:Y:S01]  /*5650*/  FFMA R16, R22.reuse, R14, R33 ;  /* 0x0000000e16107223 */ /* 0x040fe20000000021 */
[-C--:B------:R-:W-:Y:S01]  /*5660*/  FFMA R22, R22, R18.reuse, R21 ;  /* 0x0000001216167223 */ /* 0x080fe20000000015 */
[-C--:B------:R-:W-:Y:S01]  /*5670*/  FFMA R21, R27, R15.reuse, R12 ;  /* 0x0000000f1b157223 */ /* 0x080fe2000000000c */
[----:B------:R-:W5:Y:S01]  /*5680*/  LDS.128 R56, [R84+0x1c0] ;  /* 0x0001c00054387984 */ /* 0x000f620000000c00 */
[C---:B------:R-:W-:Y:S01]  /*5690*/  FFMA R33, R23.reuse, R15, R16 ;  /* 0x0000000f17217223 */ /* 0x040fe20000000010 */
[----:B------:R-:W-:Y:S01]  /*56a0*/  FFMA R26, R26, R18, R25 ;  /* 0x000000121a1a7223 */ /* 0x000fe20000000019 */
[C---:B------:R-:W-:Y:S01]  /*56b0*/  FFMA R14, R30.reuse, R14, R13 ;  /* 0x0000000e1e0e7223 */ /* 0x040fe2000000000d */
[----:B------:R-:W-:Y:S01]  /*56c0*/  FFMA R18, R30, R18, R17 ;  /* 0x000000121e127223 */ /* 0x000fe20000000011 */
[-C--:B------:R-:W-:Y:S01]  /*56d0*/  FFMA R23, R23, R19.reuse, R22 ;  /* 0x0000001317177223 */ /* 0x080fe20000000016 */
[----:B------:R-:W-:-:S02]  /*56e0*/  FFMA R27, R27, R19, R26 ;  /* 0x000000131b1b7223 */ /* 0x000fc4000000001a */
[C---:B------:R-:W-:Y:S01]  /*56f0*/  FFMA R25, R31.reuse, R19, R18 ;  /* 0x000000131f197223 */ /* 0x040fe20000000012 */
[----:B------:R-:W-:Y:S01]  /*5700*/  FFMA R31, R31, R15, R14 ;  /* 0x0000000f1f1f7223 */ /* 0x000fe2000000000e */
[----:B------:R-:W-:Y:S01]  /*5710*/  LDS.128 R16, [R94+0x1d0] ;  /* 0x0001d0005e107984 */ /* 0x000fe20000000c00 */
[C---:B-1----:R-:W-:Y:S01]  /*5720*/  FFMA R12, R36.reuse, R40, R29 ;  /* 0x00000028240c7223 */ /* 0x042fe2000000001d */
[----:B--2---:R-:W-:-:S03]  /*5730*/  FFMA R36, R36, R44, R35 ;  /* 0x0000002c24247223 */ /* 0x004fc60000000023 */
[C---:B------:R-:W-:Y:S01]  /*5740*/  FFMA R13, R37.reuse, R41, R12 ;  /* 0x00000029250d7223 */ /* 0x040fe2000000000c */
[----:B------:R-:W-:Y:S01]  /*5750*/  FFMA R37, R37, R45, R36 ;  /* 0x0000002d25257223 */ /* 0x000fe20000000024 */
[----:B---3--:R-:W-:Y:S02]  /*5760*/  FFMA R12, R48, R40, R33 ;  /* 0x00000028300c7223 */ /* 0x008fe40000000021 */
[----:B------:R-:W-:Y:S01]  /*5770*/  FFMA R36, R38, R42, R13 ;  /* 0x0000002a26247223 */ /* 0x000fe2000000000d */
[----:B------:R-:W-:Y:S01]  /*5780*/  FFMA R48, R48, R44, R23 ;  /* 0x0000002c30307223 */ /* 0x000fe20000000017 */
[----:B------:R-:W-:Y:S01]  /*5790*/  FFMA R38, R38, R46, R37 ;  /* 0x0000002e26267223 */ /* 0x000fe20000000025 */
[-C--:B------:R-:W-:Y:S01]  /*57a0*/  FFMA R37, R49, R41.reuse, R12 ;  /* 0x0000002931257223 */ /* 0x080fe2000000000c */
[C---:B----4-:R-:W-:Y:S01]  /*57b0*/  FFMA R24, R52.reuse, R44, R27 ;  /* 0x0000002c34187223 */ /* 0x050fe2000000001b */
[----:B------:R-:W-:Y:S01]  /*57c0*/  FFMA R52, R52, R40, R21 ;  /* 0x0000002834347223 */ /* 0x000fe20000000015 */
[----:B------:R-:W1:Y:S01]  /*57d0*/  LDS.128 R12, [R84+0x3d0] ;  /* 0x0003d000540c7984 */ /* 0x000e620000000c00 */
[C---:B-----5:R-:W-:Y:S01]  /*57e0*/  FFMA R44, R56.reuse, R44, R25 ;  /* 0x0000002c382c7223 */ /* 0x060fe20000000019 */
[----:B------:R-:W-:Y:S01]  /*57f0*/  FFMA R40, R56, R40, R31 ;  /* 0x0000002838287223 */ /* 0x000fe2000000001f */
[C---:B------:R-:W-:Y:S01]  /*5800*/  FFMA R95, R53.reuse, R41, R52 ;  /* 0x00000029355f7223 */ /* 0x040fe20000000034 */
        /* <DEDUP_REMOVED lines=9> */
[----:B------:R-:W-:Y:S01]  /*58a0*/  FFMA R39, R39, R47, R38 ;  /* 0x0000002f27277223 */ /* 0x000fe20000000026 */
[C---:B------:R-:W-:Y:S01]  /*58b0*/  FFMA R38, R50.reuse, R42, R37 ;  /* 0x0000002a32267223 */ /* 0x040fe20000000025 */
[-C--:B------:R-:W-:Y:S01]  /*58c0*/  FFMA R50, R50, R46.reuse, R49 ;  /* 0x0000002e32327223 */ /* 0x080fe20000000031 */
[----:B------:R-:W5:Y:S01]  /*58d0*/  LDS.128 R32, [R84+0x1d0] ;  /* 0x0001d00054207984 */ /* 0x000f620000000c00 */
[-C--:B------:R-:W-:Y:S01]  /*58e0*/  FFMA R49, R55, R43.reuse, R36 ;  /* 0x0000002b37317223 */ /* 0x080fe20000000024 */
[C---:B------:R-:W-:Y:S01]  /*58f0*/  FFMA R37, R51.reuse, R43, R38 ;  /* 0x0000002b33257223 */ /* 0x040fe20000000026 */
[----:B------:R-:W-:Y:S01]  /*5900*/  FFMA R51, R51, R47, R50 ;  /* 0x0000002f33337223 */ /* 0x000fe20000000032 */
[-C--:B------:R-:W-:Y:S01]  /*5910*/  FFMA R54, R54, R46.reuse, R53 ;  /* 0x0000002e36367223 */ /* 0x080fe20000000035 */
[C---:B------:R-:W-:Y:S01]  /*5920*/  FFMA R46, R58.reuse, R46, R45 ;  /* 0x0000002e3a2e7223 */ /* 0x040fe2000000002d */
[----:B------:R-:W-:-:S02]  /*5930*/  FFMA R42, R58, R42, R41 ;  /* 0x0000002a3a2a7223 */ /* 0x000fc40000000029 */
[-C--:B------:R-:W-:Y:S01]  /*5940*/  FFMA R55, R55, R47.reuse, R54 ;  /* 0x0000002f37377223 */ /* 0x080fe20000000036 */
[C---:B------:R-:W-:Y:S01]  /*5950*/  FFMA R47, R59.reuse, R47, R46 ;  /* 0x0000002f3b2f7223 */ /* 0x040fe2000000002e */
[----:B------:R-:W-:Y:S01]  /*5960*/  FFMA R43, R59, R43, R42 ;  /* 0x0000002b3b2b7223 */ /* 0x000fe2000000002a */
[C---:B-1----:R-:W-:Y:S02]  /*5970*/  FFMA R36, R12.reuse, R16, R57 ;  /* 0x000000100c247223 */ /* 0x042fe40000000039 */
[----:B------:R-:W-:Y:S01]  /*5980*/  LDS.128 R56, [R84+0x21e0] ;  /* 0x0021e00054387984 */ /* 0x000fe20000000c00 */
[----:B--2---:R-:W-:Y:S01]  /*5990*/  FFMA R12, R12, R20, R39 ;  /* 0x000000140c0c7223 */ /* 0x004fe20000000027 */
[----:B------:R-:W-:-:S03]  /*59a0*/  FFMA R39, R13, R17, R36 ;  /* 0x000000110d277223 */ /* 0x000fc60000000024 */
[-C--:B------:R-:W-:Y:S01]  /*59b0*/  FFMA R13, R13, R21.reuse, R12 ;  /* 0x000000150d0d7223 */ /* 0x080fe2000000000c */
[----:B---3--:R-:W-:Y:S01]  /*59c0*/  FFMA R36, R24, R20, R51 ;  /* 0x0000001418247223 */ /* 0x008fe20000000033 */
[----:B------:R-:W-:Y:S01]  /*59d0*/  FFMA R12, R14, R18, R39 ;  /* 0x000000120e0c7223 */ /* 0x000fe20000000027 */
[----:B------:R-:W-:Y:S01]  /*59e0*/  FFMA R24, R24, R16, R37 ;  /* 0x0000001018187223 */ /* 0x000fe20000000025 */
[----:B------:R-:W-:Y:S01]  /*59f0*/  FFMA R14, R14, R22, R13 ;  /* 0x000000160e0e7223 */ /* 0x000fe2000000000d */
[C---:B------:R-:W-:Y:S01]  /*5a00*/  FFMA R13, R25.reuse, R21, R36 ;  /* 0x00000015190d7223 */ /* 0x040fe20000000024 */
[C---:B----4-:R-:W-:Y:S01]  /*5a10*/  FFMA R36, R28.reuse, R16, R49 ;  /* 0x000000101c247223 */ /* 0x050fe20000000031 */
[-C--:B------:R-:W-:Y:S01]  /*5a20*/  FFMA R28, R28, R20.reuse, R55 ;  /* 0x000000141c1c7223 */ /* 0x080fe20000000037 */
[----:B------:R-:W1:Y:S01]  /*5a30*/  LDS.128 R48, [R94+0x3e0] ;  /* 0x0003e0005e307984 */ /* 0x000e620000000c00 */
[-C--:B------:R-:W-:Y:S01]  /*5a40*/  FFMA R25, R25, R17.reuse, R24 ;  /* 0x0000001119197223 */ /* 0x080fe20000000018 */
[----:B-----5:R-:W-:Y:S01]  /*5a50*/  FFMA R20, R32, R20, R47 ;  /* 0x0000001420147223 */ /* 0x020fe2000000002f */
[----:B------:R-:W-:Y:S01]  /*5a60*/  FFMA R24, R26, R22, R13 ;  /* 0x000000161a187223 */ /* 0x000fe2000000000d */
[----:B------:R-:W-:Y:S01]  /*5a70*/  LDS.128 R52, [R84+0x3e0] ;  /* 0x0003e00054347984 */ /* 0x000fe20000000c00 */
[----:B------:R-:W-:Y:S01]  /*5a80*/  FFMA R13, R29, R17, R36 ;  /* 0x000000111d0d7223 */ /* 0x000fe20000000024 */
[----:B------:R-:W-:Y:S01]  /*5a90*/  FFMA R16, R32, R16, R43 ;  /* 0x0000001020107223 */ /* 0x000fe2000000002b */
[----:B------:R-:W-:Y:S01]  /*5aa0*/  FFMA R26, R26, R18, R25 ;  /* 0x000000121a1a7223 */ /* 0x000fe20000000019 */
[----:B------:R-:W2:Y:S01]  /*5ab0*/  LDS.128 R44, [R94+0x1e0] ;  /* 0x0001e0005e2c7984 */ /* 0x000ea20000000c00 */
[----:B------:R-:W-:Y:S01]  /*5ac0*/  LOP3.LUT R25, R93, 0x7c, RZ, 0xc0, !PT ;  /* 0x0000007c5d197812 */ /* 0x000fe200078ec0ff */
[----:B------:R-:W-:Y:S01]  /*5ad0*/  FFMA R29, R29, R21, R28 ;  /* 0x000000151d1d7223 */ /* 0x000fe2000000001c */
[----:B------:R-:W-:Y:S01]  /*5ae0*/  FFMA R17, R33, R17, R16 ;  /* 0x0000001121117223 */ /* 0x000fe20000000010 */
[----:B------:R-:W3:Y:S01]  /*5af0*/  LDS.128 R36, [R84+0x23e0] ;  /* 0x0023e00054247984 */ /* 0x000ee20000000c00 */
[----:B------:R-:W-:Y:S01]  /*5b00*/  ISETP.GE.U32.AND P1, PT, R25, 0x1c, PT ;  /* 0x0000001c1900780c */ /* 0x000fe20003f26070 */
[C---:B------:R-:W-:Y:S01]  /*5b10*/  FFMA R16, R30.reuse, R22, R29 ;  /* 0x000000161e107223 */ /* 0x040fe2000000001d */
[-C--:B------:R-:W-:Y:S01]  /*5b20*/  FFMA R30, R30, R18.reuse, R13 ;  /* 0x000000121e1e7223 */ /* 0x080fe2000000000d */
[----:B------:R-:W4:Y:S01]  /*5b30*/  LDS.128 R40, [R84+0x1e0] ;  /* 0x0001e00054287984 */ /* 0x000f220000000c00 */
[----:B------:R-:W-:Y:S01]  /*5b40*/  FFMA R21, R33, R21, R20 ;  /* 0x0000001521157223 */ /* 0x000fe20000000014 */
[----:B------:R-:W-:Y:S01]  /*5b50*/  SEL R13, RZ, 0x10, P1 ;  /* 0x00000010ff0d7807 */ /* 0x000fe20000800000 */
[C---:B------:R-:W-:Y:S01]  /*5b60*/  FFMA R18, R34.reuse, R18, R17 ;  /* 0x0000001222127223 */ /* 0x040fe20000000011 */
[-C--:B------:R-:W-:Y:S01]  /*5b70*/  FFMA R17, R15, R19.reuse, R12 ;  /* 0x000000130f117223 */ /* 0x080fe2000000000c */
[----:B------:R-:W-:Y:S01]  /*5b80*/  FFMA R22, R34, R22, R21 ;  /* 0x0000001622167223 */ /* 0x000fe20000000015 */
[----:B------:R-:W-:Y:S01]  /*5b90*/  SEL R13, R13, RZ, P0 ;  /* 0x000000ff0d0d7207 */ /* 0x000fe20000000000 */
[C---:B------:R-:W-:Y:S01]  /*5ba0*/  FFMA R21, R27.reuse, R19, R26 ;  /* 0x000000131b157223 */ /* 0x040fe2000000001a */
[-C--:B------:R-:W-:Y:S01]  /*5bb0*/  FFMA R27, R27, R23.reuse, R24 ;  /* 0x000000171b1b7223 */ /* 0x080fe20000000018 */
[----:B------:R-:W-:Y:S01]  /*5bc0*/  FFMA R15, R15, R23, R14 ;  /* 0x000000170f0f7223 */ /* 0x000fe2000000000e */
[----:B------:R-:W-:Y:S01]  /*5bd0*/  ISETP.NE.U32.AND P1, PT, R13, RZ, PT ;  /* 0x000000ff0d00720c */ /* 0x000fe20003f25070 */
[C---:B------:R-:W-:Y:S01]  /*5be0*/  FFMA R13, R31.reuse, R19, R30 ;  /* 0x000000131f0d7223 */ /* 0x040fe2000000001e */
[----:B------:R-:W-:Y:S01]  /*5bf0*/  FFMA R31, R31, R23, R16 ;  /* 0x000000171f1f7223 */ /* 0x000fe20000000010 */
[C---:B------:R-:W-:Y:S01]  /*5c00*/  FFMA R19, R35.reuse, R19, R18 ;  /* 0x0000001323137223 */ /* 0x040fe20000000012 */
[----:B------:R-:W-:-:S02]  /*5c10*/  FFMA R23, R35, R23, R22 ;  /* 0x0000001723177223 */ /* 0x000fc40000000016 */
[----:B------:R-:W-:Y:S01]  /*5c20*/  LDS.128 R32, [R94+0x3f0] ;  /* 0x0003f0005e207984 */ /* 0x000fe20000000c00 */
[----:B-1----:R-:W-:-:S03]  /*5c30*/  FFMA R12, R56, R48, R27 ;  /* 0x00000030380c7223 */ /* 0x002fc6000000001b */
[----:B------:R-:W-:Y:S01]  /*5c40*/  LDS.128 R24, [R84+0x1f0] ;  /* 0x0001f00054187984 */ /* 0x000fe20000000c00 */
[C---:B--2---:R-:W-:Y:S01]  /*5c50*/  FFMA R14, R52.reuse, R44, R17 ;  /* 0x0000002c340e7223 */ /* 0x044fe20000000011 */
[----:B------:R-:W-:Y:S01]  /*5c60*/  FFMA R17, R57, R49, R12 ;  /* 0x0000003139117223 */ /* 0x000fe2000000000c */
[----:B------:R-:W-:Y:S01]  /*5c70*/  FFMA R52, R52, R48, R15 ;  /* 0x0000003034347223 */ /* 0x000fe2000000000f */
[----:B------:R-:W-:Y:S01]  /*5c80*/  FFMA R56, R56, R44, R21 ;  /* 0x0000002c38387223 */ /* 0x000fe20000000015 */
[C---:B---3--:R-:W-:Y:S01]  /*5c90*/  FFMA R12, R36.reuse, R48, R31 ;  /* 0x00000030240c7223 */ /* 0x048fe2000000001f */
[-C--:B------:R-:W-:Y:S01]  /*5ca0*/  FFMA R36, R36, R44.reuse, R13 ;  /* 0x0000002c24247223 */ /* 0x080fe2000000000d */
[C---:B------:R-:W-:Y:S01]  /*5cb0*/  FFMA R15, R53.reuse, R45, R14 ;  /* 0x0000002d350f7223 */ /* 0x040fe2000000000e */
[-C--:B------:R-:W-:Y:S01]  /*5cc0*/  FFMA R53, R53, R49.reuse, R52 ;  /* 0x0000003135357223 */ /* 0x080fe20000000034 */
[C---:B------:R-:W-:Y:S01]  /*5cd0*/  FFMA R13, R37.reuse, R49, R12 ;  /* 0x00000031250d7223 */ /* 0x040fe2000000000c */
[-C--:B------:R-:W-:Y:S01]  /*5ce0*/  FFMA R37, R37, R45.reuse, R36 ;  /* 0x0000002d25257223 */ /* 0x080fe20000000024 */
[C---:B----4-:R-:W-:Y:S01]  /*5cf0*/  FFMA R44, R40.reuse, R44, R19 ;  /* 0x0000002c282c7223 */ /* 0x050fe20000000013 */
[----:B------:R-:W-:Y:S01]  /*5d00*/  IADD3 R36, P2, R7, UR4, RZ ;  /* 0x0000000407247c10 */ /* 0x000fe2000ff5e0ff */
[----:B------:R-:W-:Y:S01]  /*5d10*/  FFMA R40, R40, R48, R23 ;  /* 0x0000003028287223 */ /* 0x000fe20000000017 */
[C---:B------:R-:W-:Y:S01]  /*5d20*/  FFMA R48, R38.reuse, R50, R13 ;  /* 0x0000003226307223 */ /* 0x040fe2000000000d */
[-C--:B------:R-:W-:Y:S01]  /*5d30*/  FFMA R57, R57, R45.reuse, R56 ;  /* 0x0000002d39397223 */ /* 0x080fe20000000038 */
[-C--:B------:R-:W-:Y:S01]  /*5d40*/  FFMA R38, R38, R46.reuse, R37 ;  /* 0x0000002e26267223 */ /* 0x080fe20000000025 */
[C---:B------:R-:W-:Y:S01]  /*5d50*/  FFMA R45, R41.reuse, R45, R44 ;  /* 0x0000002d292d7223 */ /* 0x040fe2000000002c */
[----:B------:R-:W-:Y:S01]  /*5d60*/  IADD3.X R37, R10, UR5, RZ, P2, !PT ;  /* 0x000000050a257c10 */ /* 0x000fe200097fe4ff */
[C---:B------:R-:W-:Y:S01]  /*5d70*/  FFMA R52, R54.reuse, R46, R15 ;  /* 0x0000002e36347223 */ /* 0x040fe2000000000f */
[-C--:B------:R-:W-:Y:S01]  /*5d80*/  FFMA R56, R54, R50.reuse, R53 ;  /* 0x0000003236387223 */ /* 0x080fe20000000035 */
[----:B------:R-:W-:Y:S01]  /*5d90*/  IADD3 R44, P2, R6, UR4, RZ ;  /* 0x00000004062c7c10 */ /* 0x000fe2000ff5e0ff */
[C---:B------:R-:W-:Y:S01]  /*5da0*/  FFMA R54, R58.reuse, R50, R17 ;  /* 0x000000323a367223 */ /* 0x040fe20000000011 */
[-C--:B------:R-:W-:Y:S01]  /*5db0*/  FFMA R58, R58, R46.reuse, R57 ;  /* 0x0000002e3a3a7223 */ /* 0x080fe20000000039 */
[C---:B------:R-:W-:Y:S01]  /*5dc0*/  FFMA R46, R42.reuse, R46, R45 ;  /* 0x0000002e2a2e7223 */ /* 0x040fe2000000002d */
[----:B------:R-:W-:Y:S01]  /*5dd0*/  FFMA R41, R41, R49, R40 ;  /* 0x0000003129297223 */ /* 0x000fe20000000028 */
[----:B------:R-:W-:Y:S01]  /*5de0*/  IADD3.X R45, R9, UR5, RZ, P2, !PT ;  /* 0x00000005092d7c10 */ /* 0x000fe200097fe4ff */
[----:B------:R-:W-:Y:S01]  /*5df0*/  LDS.128 R28, [R94+0x1f0] ;  /* 0x0001f0005e1c7984 */ /* 0x000fe20000000c00 */
[----:B------:R-:W-:Y:S01]  /*5e00*/  IADD3 R40, P2, R5, UR4, RZ ;  /* 0x0000000405287c10 */ /* 0x000fe2000ff5e0ff */
[----:B------:R-:W-:Y:S01]  /*5e10*/  FFMA R42, R42, R50, R41 ;  /* 0x000000322a2a7223 */ /* 0x000fe20000000029 */
[C---:B------:R-:W-:Y:S01]  /*5e20*/  FFMA R49, R55.reuse, R47, R52 ;  /* 0x0000002f37317223 */ /* 0x040fe20000000034 */
[----:B------:R-:W1:Y:S01]  /*5e30*/  LDS.128 R12, [R84+0x3f0] ;  /* 0x0003f000540c7984 */ /* 0x000e620000000c00 */
[----:B------:R-:W-:Y:S01]  /*5e40*/  IADD3.X R41, R8, UR5, RZ, P2, !PT ;  /* 0x0000000508297c10 */ /* 0x000fe200097fe4ff */
[----:B------:R-:W-:Y:S01]  /*5e50*/  FFMA R55, R55, R51, R56 ;  /* 0x0000003337377223 */ /* 0x000fe20000000038 */
[----:B------:R-:W-:Y:S01]  /*5e60*/  IADD3 R98, P2, R2, UR4, RZ ;  /* 0x0000000402627c10 */ /* 0x000fe2000ff5e0ff */
[----:B------:R-:W2:Y:S01]  /*5e70*/  LDS.128 R16, [R84+0x21f0] ;  /* 0x0021f00054107984 */ /* 0x000ea20000000c00 */
[C---:B------:R-:W-:Y:S01]  /*5e80*/  FFMA R57, R39.reuse, R47, R38 ;  /* 0x0000002f27397223 */ /* 0x040fe20000000026 */
[----:B------:R-:W-:Y:S01]  /*5e90*/  FFMA R39, R39, R51, R48 ;  /* 0x0000003327277223 */ /* 0x000fe20000000030 */
[----:B------:R-:W-:Y:S01]  /*5ea0*/  IADD3.X R99, R4, UR5, RZ, P2, !PT ;  /* 0x0000000504637c10 */ /* 0x000fe200097fe4ff */
[----:B------:R-:W3:Y:S04]  /*5eb0*/  LDS.128 R20, [R84+0x23f0] ;  /* 0x0023f00054147984 */ /* 0x000ee80000000c00 */
[----:B------:R-:W-:Y:S06]  /*5ec0*/  BAR.SYNC 0x0 ;  /* 0x0000000000007b1d */ /* 0x000fec0000000000 */
[----:B------:R-:W-:Y:S01]  /*5ed0*/  IADD3 R96, P2, R0, UR4, RZ ;  /* 0x0000000400607c10 */ /* 0x000fe2000ff5e0ff */
[----:B------:R-:W-:Y:S01]  /*5ee0*/  @!PT LDS RZ, [RZ] ;  /* 0x00000000fffff984 */ /* 0x000fe20000000800 */
[----:B------:R-:W-:Y:S01]  /*5ef0*/  @!PT LDS RZ, [RZ] ;  /* 0x00000000fffff984 */ /* 0x000fe20000000800 */
[----:B------:R-:W-:Y:S01]  /*5f00*/  @!PT LDS RZ, [RZ] ;  /* 0x00000000fffff984 */ /* 0x000fe20000000800 */
[----:B------:R4:W-:Y:S03]  /*5f10*/  LDGSTS.E.BYPASS.128 [R92], [R36.64], P1 ;  /* 0x00000000245c7fae */ /* 0x0009e60008901c46 */
[----:B------:R-:W-:Y:S01]  /*5f20*/  IADD3.X R97, R3, UR5, RZ, P2, !PT ;  /* 0x0000000503617c10 */ /* 0x000fe200097fe4ff */
[----:B------:R5:W-:Y:S01]  /*5f30*/  LDGSTS.E.BYPASS.128 [R91], [R44.64], P1 ;  /* 0x000000002c5b7fae */ /* 0x000be20008901c46 */
[----:B------:R-:W-:-:S03]  /*5f40*/  IADD3 R94, P2, R60, UR4, RZ ;  /* 0x000000043c5e7c10 */ /* 0x000fc6000ff5e0ff */
[----:B------:R1:W-:Y:S01]  /*5f50*/  LDGSTS.E.BYPASS.128 [R90], [R40.64], P1 ;  /* 0x00000000285a7fae */ /* 0x0003e20008901c46 */
[----:B------:R-:W-:-:S03]  /*5f60*/  IADD3.X R95, R11, UR5, RZ, P2, !PT ;  /* 0x000000050b5f7c10 */ /* 0x000fc600097fe4ff */
[----:B------:R2:W-:Y:S01]  /*5f70*/  LDGSTS.E.BYPASS.128 [R89], [R98.64], P1 ;  /* 0x0000000062597fae */ /* 0x0005e20008901c46 */
[----:B-----5:R-:W-:-:S03]  /*5f80*/  IADD3 R44, P2, R62, UR4, RZ ;  /* 0x000000043e2c7c10 */ /* 0x020fc6000ff5e0ff */
[----:B------:R5:W-:Y:S01]  /*5f90*/  LDGSTS.E.BYPASS.128 [R88], [R96.64], P1 ;  /* 0x0000000060587fae */ /* 0x000be20008901c46 */
[----:B------:R-:W-:-:S03]  /*5fa0*/  IADD3.X R45, R61, UR5, RZ, P2, !PT ;  /* 0x000000053d2d7c10 */ /* 0x000fc600097fe4ff */
[----:B------:R2:W-:Y:S01]  /*5fb0*/  LDGSTS.E.BYPASS.128 [R87], [R94.64], P1 ;  /* 0x000000005e577fae */ /* 0x0005e20008901c46 */
[----:B-1----:R-:W-:Y:S01]  /*5fc0*/  IADD3 R40, P2, R64, UR4, RZ ;  /* 0x0000000440287c10 */ /* 0x002fe2000ff5e0ff */
[----:B------:R-:W-:Y:S02]  /*5fd0*/  FFMA R38, R12, R28, R49 ;  /* 0x0000001c0c267223 */ /* 0x000fe40000000031 */
[----:B------:R1:W-:Y:S01]  /*5fe0*/  LDGSTS.E.BYPASS.128 [R86], [R44.64], P1 ;  /* 0x000000002c567fae */ /* 0x0003e20008901c46 */
[----:B------:R-:W-:Y:S02]  /*5ff0*/  IADD3.X R41, R63, UR5, RZ, P2, !PT ;  /* 0x000000053f297c10 */ /* 0x000fe400097fe4ff */
[----:B----4-:R-:W-:-:S03]  /*6000*/  IADD3 R36, P2, R66, UR4, RZ ;  /* 0x0000000442247c10 */ /* 0x010fc6000ff5e0ff */
[----:B------:R4:W-:Y:S01]  /*6010*/  LDGSTS.E.BYPASS.128 [R85], [R40.64], P1 ;  /* 0x0000000028557fae */ /* 0x0009e20008901c46 */
[----:B------:R-:W-:Y:S02]  /*6020*/  IADD3.X R37, R65, UR5, RZ, P2, !PT ;  /* 0x0000000541257c10 */ /* 0x000fe400097fe4ff */
[----:B-----5:R-:W-:Y:S01]  /*6030*/  IADD3 R96, P2, R68, UR4, RZ ;  /* 0x0000000444607c10 */ /* 0x020fe2000ff5e0ff */
[----:B------:R-:W0:Y:S03]  /*6040*/  LDGDEPBAR ;  /* 0x00000000000079af */ /* 0x000e260000000000 */
[----:B------:R-:W-:Y:S01]  /*6050*/  IADD3.X R97, R67, UR5, RZ, P2, !PT ;  /* 0x0000000543617c10 */ /* 0x000fe200097fe4ff */
[----:B------:R5:W-:Y:S01]  /*6060*/  LDGSTS.E.BYPASS.128 [R92+0x4000], [R36.64], P1 ;  /* 0x04000000245c7fae */ /* 0x000be20008901c46 */
[----:B--2---:R-:W-:-:S03]  /*6070*/  IADD3 R94, P2, R70, UR4, RZ ;  /* 0x00000004465e7c10 */ /* 0x004fc6000ff5e0ff */
[----:B------:R2:W-:Y:S01]  /*6080*/  LDGSTS.E.BYPASS.128 [R91+0x4000], [R96.64], P1 ;  /* 0x04000000605b7fae */ /* 0x0005e20008901c46 */
[----:B------:R-:W-:Y:S02]  /*6090*/  IADD3.X R95, R69, UR5, RZ, P2, !PT ;  /* 0x00000005455f7c10 */ /* 0x000fe400097fe4ff */
[----:B-1----:R-:W-:-:S03]  /*60a0*/  IADD3 R44, P2, R72, UR4, RZ ;  /* 0x00000004482c7c10 */ /* 0x002fc6000ff5e0ff */
[----:B------:R1:W-:Y:S01]  /*60b0*/  LDGSTS.E.BYPASS.128 [R90+0x4000], [R94.64], P1 ;  /* 0x040000005e5a7fae */ /* 0x0003e20008901c46 */
[----:B------:R-:W-:Y:S02]  /*60c0*/  IADD3.X R45, R71, UR5, RZ, P2, !PT ;  /* 0x00000005472d7c10 */ /* 0x000fe400097fe4ff */
[----:B----4-:R-:W-:-:S03]  /*60d0*/  IADD3 R40, P2, R74, UR4, RZ ;  /* 0x000000044a287c10 */ /* 0x010fc6000ff5e0ff */
[----:B------:R4:W-:Y:S01]  /*60e0*/  LDGSTS.E.BYPASS.128 [R89+0x4000], [R44.64], P1 ;  /* 0x040000002c597fae */ /* 0x0009e20008901c46 */
[----:B------:R-:W-:Y:S02]  /*60f0*/  IADD3.X R41, R73, UR5, RZ, P2, !PT ;  /* 0x0000000549297c10 */ /* 0x000fe400097fe4ff */
[----:B-----5:R-:W-:-:S03]  /*6100*/  IADD3 R36, P2, R76, UR4, RZ ;  /* 0x000000044c247c10 */ /* 0x020fc6000ff5e0ff */
[----:B------:R5:W-:Y:S01]  /*6110*/  LDGSTS.E.BYPASS.128 [R88+0x4000], [R40.64], P1 ;  /* 0x0400000028587fae */ /* 0x000be20008901c46 */
[----:B------:R-:W-:Y:S01]  /*6120*/  IADD3.X R37, R75, UR5, RZ, P2, !PT ;  /* 0x000000054b257c10 */ /* 0x000fe200097fe4ff */
[C---:B-1----:R-:W-:Y:S01]  /*6130*/  FFMA R95, R59.reuse, R47, R58 ;  /* 0x0000002f3b5f7223 */ /* 0x042fe2000000003a */
[----:B------:R-:W-:Y:S01]  /*6140*/  IADD3 R52, P2, R78, UR4, RZ ;  /* 0x000000044e347c10 */ /* 0x000fe2000ff5e0ff */
[-C--:B------:R-:W-:Y:S01]  /*6150*/  FFMA R59, R59, R51.reuse, R54 ;  /* 0x000000333b3b7223 */ /* 0x080fe20000000036 */
[----:B------:R-:W-:Y:S01]  /*6160*/  FFMA R51, R43, R51, R42 ;  /* 0x000000332b337223 */ /* 0x000fe2000000002a */
[----:B----4-:R-:W-:Y:S01]  /*6170*/  IADD3 R44, P3, R80, UR4, RZ ;  /* 0x00000004502c7c10 */ /* 0x010fe2000ff7e0ff */
[----:B------:R1:W-:Y:S01]  /*6180*/  LDGSTS.E.BYPASS.128 [R87+0x4000], [R36.64], P1 ;  /* 0x0400000024577fae */ /* 0x0003e20008901c46 */
[----:B------:R-:W-:Y:S01]  /*6190*/  IADD3.X R53, R77, UR5, RZ, P2, !PT ;  /* 0x000000054d357c10 */ /* 0x000fe200097fe4ff */
[----:B------:R-:W-:Y:S01]  /*61a0*/  FFMA R43, R43, R47, R46 ;  /* 0x0000002f2b2b7223 */ /* 0x000fe2000000002e */
[----:B------:R-:W-:Y:S01]  /*61b0*/  IADD3.X R45, R79, UR5, RZ, P3, !PT ;  /* 0x000000054f2d7c10 */ /* 0x000fe20009ffe4ff */
[----:B------:R-:W-:-:S02]  /*61c0*/  UIADD3 UR4, UP0, UR4, 0x200, URZ ;  /* 0x0000020004047890 */ /* 0x000fc4000ff1e03f */
[----:B------:R2:W-:Y:S02]  /*61d0*/  LDGSTS.E.BYPASS.128 [R86+0x4000], [R52.64], P1 ;  /* 0x0400000034567fae */ /* 0x0005e40008901c46 */
[----:B------:R-:W-:Y:S02]  /*61e0*/  UIADD3.X UR5, URZ, UR5, URZ, UP0, !UPT ;  /* 0x000000053f057290 */ /* 0x000fe400087fe43f */
[----:B------:R2:W-:Y:S01]  /*61f0*/  LDGSTS.E.BYPASS.128 [R85+0x4000], [R44.64], P1 ;  /* 0x040000002c557fae */ /* 0x0005e20008901c46 */
[----:B------:R-:W-:Y:S01]  /*6200*/  PLOP3.LUT P1, PT, P0, PT, PT, 0x80, 0x0 ;  /* 0x000000000000781c */ /* 0x000fe2000072f070 */
[----:B-1----:R-:W-:Y:S01]  /*6210*/  FFMA R36, R12, R32, R55 ;  /* 0x000000200c247223 */ /* 0x002fe20000000037 */
[C---:B------:R-:W-:Y:S01]  /*6220*/  FFMA R12, R16.reuse, R28, R95 ;  /* 0x0000001c100c7223 */ /* 0x040fe2000000005f */
[----:B------:R-:W0:Y:S01]  /*6230*/  LDGDEPBAR ;  /* 0x00000000000079af */ /* 0x000e220000000000 */
[----:B------:R-:W-:Y:S01]  /*6240*/  FFMA R16, R16, R32, R59 ;  /* 0x0000002010107223 */ /* 0x000fe2000000003b */
[-C--:B------:R-:W-:Y:S01]  /*6250*/  FFMA R37, R13, R29.reuse, R38 ;  /* 0x0000001d0d257223 */ /* 0x080fe20000000026 */
[----:B-----5:R-:W-:Y:S01]  /*6260*/  FFMA R41, R17, R29, R12 ;  /* 0x0000001d11297223 */ /* 0x020fe2000000000c */
[-C--:B------:R-:W-:Y:S01]  /*6270*/  FFMA R13, R13, R33.reuse, R36 ;  /* 0x000000210d0d7223 */ /* 0x080fe20000000024 */
[----:B------:R-:W-:Y:S01]  /*6280*/  FFMA R17, R17, R33, R16 ;  /* 0x0000002111117223 */ /* 0x000fe20000000010 */
        /* <DEDUP_REMOVED lines=8> */
[C---:B---3--:R-:W-:Y:S01]  /*6310*/  FFMA R12, R20.reuse, R32, R39 ;  /* 0x00000020140c7223 */ /* 0x048fe20000000027 */
[----:B------:R-:W-:Y:S01]  /*6320*/  FFMA R20, R20, R28, R57 ;  /* 0x0000001c14147223 */ /* 0x000fe20000000039 */
[C---:B------:R-:W-:Y:S01]  /*6330*/  FFMA R32, R24.reuse, R32, R51 ;  /* 0x0000002018207223 */ /* 0x040fe20000000033 */
[----:B------:R-:W-:Y:S01]  /*6340*/  FFMA R24, R24, R28, R43 ;  /* 0x0000001c18187223 */ /* 0x000fe2000000002b */
[C---:B------:R-:W-:Y:S01]  /*6350*/  FFMA R13, R21.reuse, R33, R12 ;  /* 0x00000021150d7223 */ /* 0x040fe2000000000c */
[----:B------:R-:W-:Y:S01]  /*6360*/  FFMA R21, R21, R29, R20 ;  /* 0x0000001d15157223 */ /* 0x000fe20000000014 */
[C---:B------:R-:W-:Y:S01]  /*6370*/  FFMA R33, R25.reuse, R33, R32 ;  /* 0x0000002119217223 */ /* 0x040fe20000000020 */
[----:B------:R-:W-:Y:S01]  /*6380*/  FFMA R25, R25, R29, R24 ;  /* 0x0000001d19197223 */ /* 0x000fe20000000018 */
[C---:B------:R-:W-:Y:S01]  /*6390*/  FFMA R12, R22.reuse, R34, R13 ;  /* 0x00000022160c7223 */ /* 0x040fe2000000000d */
[----:B------:R-:W-:Y:S01]  /*63a0*/  FFMA R22, R22, R30, R21 ;  /* 0x0000001e16167223 */ /* 0x000fe20000000015 */
[----:B------:R-:W-:-:S04]  /*63b0*/  DEPBAR.LE SB0, 0x0 ;  /* 0x000080000000791a */ /* 0x000fc80000000000 */
[C---:B------:R-:W-:Y:S01]  /*63c0*/  FFMA R34, R26.reuse, R34, R33 ;  /* 0x000000221a227223 */ /* 0x040fe20000000021 */
[----:B------:R-:W-:Y:S01]  /*63d0*/  FFMA R20, R26, R30, R25 ;  /* 0x0000001e1a147223 */ /* 0x000fe20000000019 */
[C---:B------:R-:W-:Y:S01]  /*63e0*/  FFMA R22, R23.reuse, R31, R22 ;  /* 0x0000001f17167223 */ /* 0x040fe20000000016 */
[----:B------:R-:W-:Y:S06]  /*63f0*/  BAR.SYNC 0x0 ;  /* 0x0000000000007b1d */ /* 0x000fec0000000000 */
[----:B------:R-:W-:Y:S01]  /*6400*/  PLOP3.LUT P0, PT, PT, PT, PT, 0x8, 0x0 ;  /* 0x000000000000781c */ /* 0x000fe20003f0e170 */
[-C--:B------:R-:W-:Y:S01]  /*6410*/  FFMA R23, R23, R35.reuse, R12 ;  /* 0x0000002317177223 */ /* 0x080fe2000000000c */
[C---:B------:R-:W-:Y:S01]  /*6420*/  FFMA R21, R27.reuse, R35, R34 ;  /* 0x000000231b157223 */ /* 0x040fe20000000022 */
[----:B------:R-:W-:Y:S01]  /*6430*/  FFMA R20, R27, R31, R20 ;  /* 0x0000001f1b147223 */ /* 0x000fe20000000014 */
[----:B--2---:R-:W-:Y:S01]  /*6440*/  @!P1 CALL.REL.NOINC `(.L_x_0) ;  /* 0x0000001000009944 */ /* 0x004fe20003c00000 */
[----:B------:R-:W-:Y:S05]  /*6450*/  BRA `(.L_x_1) ;  /* 0xffffafb000007947 */ /* 0x000fea000383ffff */
.L_x_0:
[----:B------:R-:W1:Y:S01]  /*6460*/  S2R R0, SR_TID.X ;  /* 0x0000000000007919 */ /* 0x000e620000002100 */
[----:B------:R-:W-:Y:S01]  /*6470*/  LOP3.LUT R81, R81, 0x1c, R93, 0xf8, !PT ;  /* 0x0000001c51517812 */ /* 0x000fe200078ef85d */
[----:B------:R-:W-:-:S04]  /*6480*/  DEPBAR.LE SB0, 0x0 ;  /* 0x000080000000791a */ /* 0x000fc80000000000 */
[----:B------:R-:W-:Y:S01]  /*6490*/  ISETP.GE.AND P0, PT, R81, 0x80, PT ;  /* 0x000000805100780c */ /* 0x000fe20003f06270 */
[----:B------:R-:W-:Y:S01]  /*64a0*/  CS2R R24, SRZ ;  /* 0x0000000000187805 */ /* 0x000fe2000001ff00 */
[----:B------:R-:W-:Y:S01]  /*64b0*/  MOV R7, 0x4 ;  /* 0x0000000400077802 */ /* 0x000fe20000000f00 */
[----:B------:R-:W-:Y:S01]  /*64c0*/  CS2R R26, SRZ ;  /* 0x00000000001a7805 */ /* 0x000fe2000001ff00 */
[----:B------:R-:W-:Y:S06]  /*64d0*/  BAR.SYNC 0x0 ;  /* 0x0000000000007b1d */ /* 0x000fec0000000000 */
[----:B------:R-:W-:Y:S01]  /*64e0*/  ISETP.LT.AND P1, PT, R82, c[0x0][0x180], !P0 ;  /* 0x0000600052007a0c */ /* 0x000fe20004721270 */
[----:B------:R-:W-:Y:S01]  /*64f0*/  CS2R R16, SRZ ;  /* 0x0000000000107805 */ /* 0x000fe2000001ff00 */
[----:B-1----:R-:W-:-:S02]  /*6500*/  SHF.R.U32.HI R2, RZ, 0x3, R0 ;  /* 0x00000003ff027819 */ /* 0x002fc40000011600 */
[----:B------:R-:W-:Y:S02]  /*6510*/  SHF.R.U32.HI R3, RZ, 0x3, R0 ;  /* 0x00000003ff037819 */ /* 0x000fe40000011600 */
[----:B------:R-:W-:Y:S02]  /*6520*/  LOP3.LUT R2, R2, 0xe, RZ, 0xc0, !PT ;  /* 0x0000000e02027812 */ /* 0x000fe400078ec0ff */
[----:B------:R-:W-:Y:S02]  /*6530*/  LOP3.LUT R0, R93, 0x1c, RZ, 0xc0, !PT ;  /* 0x0000001c5d007812 */ /* 0x000fe400078ec0ff */
[----:B------:R-:W-:Y:S01]  /*6540*/  SGXT.U32 R3, R3, 0x4 ;  /* 0x000000040303781a */ /* 0x000fe20000000000 */
[----:B------:R-:W-:-:S04]  /*6550*/  IMAD R83, R2, 0x24, R83 ;  /* 0x0000002402537824 */ /* 0x000fc800078e0253 */
[----:B------:R-:W-:Y:S01]  /*6560*/  IMAD R6, R3, 0x24, R0 ;  /* 0x0000002403067824 */ /* 0x000fe200078e0200 */
[----:B------:R-:W-:Y:S01]  /*6570*/  LOP3.LUT R0, R82, 0x10, RZ, 0xfc, !PT ;  /* 0x0000001052007812 */ /* 0x000fe200078efcff */
[----:B------:R-:W-:Y:S01]  /*6580*/  STS.64 [R83.X4], R20 ;  /* 0x0000001453007388 */ /* 0x000fe20000004a00 */
[----:B------:R-:W-:Y:S02]  /*6590*/  IMAD.WIDE R2, R81, R7, c[0x0][0x160] ;  /* 0x0000580051027625 */ /* 0x000fe400078e0207 */
[----:B------:R-:W-:Y:S01]  /*65a0*/  ISETP.LT.AND P0, PT, R0, c[0x0][0x180], !P0 ;  /* 0x0000600000007a0c */ /* 0x000fe20004701270 */
[----:B------:R-:W-:Y:S04]  /*65b0*/  STS.64 [R83.X4+0x90], R14 ;  /* 0x0000900e53007388 */ /* 0x000fe80000004a00 */
[----:B------:R-:W-:Y:S06]  /*65c0*/  BAR.SYNC 0x0 ;  /* 0x0000000000007b1d */ /* 0x000fec0000000000 */
[----:B------:R-:W1:Y:S04]  /*65d0*/  LDS.128 R8, [R6.X4] ;  /* 0x0000000006087984 */ /* 0x000e680000004c00 */
[----:B------:R-:W-:Y:S06]  /*65e0*/  BAR.SYNC 0x0 ;  /* 0x0000000000007b1d */ /* 0x000fec0000000000 */
[----:B------:R-:W-:Y:S04]  /*65f0*/  STS.64 [R83.X4], R18 ;  /* 0x0000001253007388 */ /* 0x000fe80000004a00 */
[----:B------:R-:W-:Y:S04]  /*6600*/  STS.64 [R83.X4+0x90], R22 ;  /* 0x0000901653007388 */ /* 0x000fe80000004a00 */
[----:B------:R-:W-:Y:S06]  /*6610*/  BAR.SYNC 0x0 ;  /* 0x0000000000007b1d */ /* 0x000fec0000000000 */
[----:B------:R2:W1:Y:S01]  /*6620*/  @P1 LDG.E.EL.128 R24, [R2.64] ;  /* 0x0000000602181981 */ /* 0x000462000c2e1d00 */
[----:B------:R-:W-:-:S03]  /*6630*/  CS2R R18, SRZ ;  /* 0x0000000000127805 */ /* 0x000fc6000001ff00 */
[----:B------:R-:W3:Y:S04]  /*6640*/  LDS.128 R12, [R6.X4] ;  /* 0x00000000060c7984 */ /* 0x000ee80000004c00 */
[----:B------:R2:W3:Y:S01]  /*6650*/  @P0 LDG.E.EL.128 R16, [R2.64] ;  /* 0x0000000602100981 */ /* 0x0004e2000c2e1d00 */
[-C--:B------:R-:W-:Y:S02]  /*6660*/  LEA R4, R82, R81.reuse, 0x7 ;  /* 0x0000005152047211 */ /* 0x080fe400078e38ff */
[----:B------:R-:W-:-:S03]  /*6670*/  LEA R0, R0, R81, 0x7 ;  /* 0x0000005100007211 */ /* 0x000fc600078e38ff */
[----:B------:R-:W-:-:S04]  /*6680*/  IMAD.WIDE R4, R4, R7, c[0x0][0x178] ;  /* 0x00005e0004047625 */ /* 0x000fc800078e0207 */
[----:B--2---:R-:W-:Y:S01]  /*6690*/  IMAD.WIDE R2, R0, R7, c[0x0][0x178] ;  /* 0x00005e0000027625 */ /* 0x004fe200078e0207 */
[----:B-1----:R-:W-:Y:S01]  /*66a0*/  FADD R8, R8, R24 ;  /* 0x0000001808087221 */ /* 0x002fe20000000000 */
[----:B------:R-:W-:Y:S01]  /*66b0*/  FADD R9, R9, R25 ;  /* 0x0000001909097221 */ /* 0x000fe20000000000 */
[----:B------:R-:W-:Y:S01]  /*66c0*/  FADD R10, R10, R26 ;  /* 0x0000001a0a0a7221 */ /* 0x000fe20000000000 */
[----:B------:R-:W-:-:S05]  /*66d0*/  FADD R11, R11, R27 ;  /* 0x0000001b0b0b7221 */ /* 0x000fca0000000000 */
[----:B------:R1:W-:Y:S01]  /*66e0*/  @P1 STG.E.128 [R4.64], R8 ;  /* 0x0000000804001986 */ /* 0x0003e2000c101d06 */
[----:B---3--:R-:W-:Y:S01]  /*66f0*/  FADD R12, R12, R16 ;  /* 0x000000100c0c7221 */ /* 0x008fe20000000000 */
[----:B------:R-:W-:Y:S01]  /*6700*/  FADD R13, R13, R17 ;  /* 0x000000110d0d7221 */ /* 0x000fe20000000000 */
[----:B------:R-:W-:Y:S01]  /*6710*/  FADD R14, R14, R18 ;  /* 0x000000120e0e7221 */ /* 0x000fe20000000000 */
[----:B------:R-:W-:Y:S01]  /*6720*/  FADD R15, R15, R19 ;  /* 0x000000130f0f7221 */ /* 0x000fe20000000000 */
[----:B------:R-:W-:Y:S06]  /*6730*/  @!P0 EXIT ;  /* 0x000000000000894d */ /* 0x000fec0003800000 */
[----:B------:R-:W-:Y:S01]  /*6740*/  STG.E.128 [R2.64], R12 ;  /* 0x0000000c02007986 */ /* 0x000fe2000c101d06 */
[----:B------:R-:W-:Y:S05]  /*6750*/  EXIT ;  /* 0x000000000000794d */ /* 0x000fea0003800000 */
.L_x_2:
[----:B------:R-:W-:-:S00]  /*6760*/  BRA `(.L_x_2) ;  /* 0xfffffff000007947 */ /* 0x000fc0000383ffff */
[----:B------:R-:W-:-:S00]  /*6770*/  NOP ;  /* 0x0000000000007918 */ /* 0x000fc00000000000 */
        /* <DEDUP_REMOVED lines=8> */
.L_x_3:


//--------------------- .nv.shared.triton_mm      --------------------------
	.section	.nv.shared.triton_mm,"aw",@nobits
	.align	16
